	.target	sm_100a

	.elftype	@"ET_EXEC"


//--------------------- .note.nv.tkinfo           --------------------------
	.section	.note.nv.tkinfo,"",@"SHT_NOTE"
	.sectionflags	@"SHF_NOTE_NV_TKINFO"
	.tkinfo
        /*0018*/ 	.word	0x00000002
        /*0030*/ 	.string	""
        /*0030*/ 	.string	"ptxas"
        /*0030*/ 	.string	"Cuda compilation tools, release 13.0, V13.0.88"
        /*0030*/ 	.string	"Build cuda_13.0.r13.0/compiler.36424714_0"
        /*0030*/ 	.string	"-arch sm_100a -m 64 "



//--------------------- .note.nv.cuinfo           --------------------------
	.section	.note.nv.cuinfo,"",@"SHT_NOTE"
	.sectionflags	@"SHF_NOTE_NV_CUINFO"
        /*0018*/ 	.short	0x0002
        /*001a*/ 	.short	0x0064
        /*001c*/ 	.short	0x0082
	.zero		2


//--------------------- .nv.info                  --------------------------
	.section	.nv.info,"",@"SHT_CUDA_INFO"
	.align	4


	//----- nvinfo : EIATTR_REGCOUNT
	.align		4
        /*0000*/ 	.byte	0x04, 0x2f
        /*0002*/ 	.short	(.L_19 - .L_18)
	.align		4
.L_18:
        /*0004*/ 	.word	index@(_ZN7cutlass13device_kernelINS_4gemm6kernel13GemmUniversalIN4cute5tupleIJiiiiEEENS1_10collective13CollectiveMmaINS1_35MainloopSm100TmaUmmaWarpSpecializedILi5ELi2ELi4ENS5_IJNS4_1CILi2EEENSA_ILi1EEESC_EEEEENS5_IJNSA_ILi128EEESF_NSA_ILi32EEEEEENS_12float_e5m2_tENS5_IJlSC_lEEESI_SJ_NS4_8TiledMMAINS4_8MMA_AtomIJNS4_10MMA_TraitsINS4_25SM100_MMA_F8F6F4_2x1SM_SSEJSI_SI_fSF_SF_NS4_17integral_constantINS4_4UMMA5MajorELSQ_0EEESR_NSO_INSP_7ScaleInELSS_0EEEST_EEEEEENS4_6LayoutINS5_IJSC_SC_SC_EEENS5_IJNSA_ILi0EEESY_SY_EEEEENS5_IJNS4_10UnderscoreES11_S11_EEEEENS4_18SM100_TMA_2SM_LOADENS4_14ComposedLayoutINS4_7SwizzleILi1ELi4ELi3EEENS4_18smem_ptr_flag_bitsILi8EEENSW_INS5_IJNSA_ILi8EEESG_EEENS5_IJSG_SC_EEEEEEEvNS4_8identityES14_S1E_vS1F_EENS_8epilogue10collective18CollectiveEpilogueINS1H_23Sm100TmaWarpSpecializedILi2ELi2ELi32ELb0ELb0EEEJNS5_IJNSA_ILi64EEESF_SG_EEENS5_IJNSW_IS1M_SC_EENSW_INS5_IJSG_SB_EEENS5_IJSC_S1M_EEEEEEEESI_SJ_SI_SJ_NS1H_6fusion15FusionCallbacksIS1L_NS1T_17LinearCombinationISI_fSI_fLNS_15FloatRoundStyleE2EEES1N_S1S_JEEENS4_5SM1004TMEM4LOAD26SM100_TMEM_LOAD_32dp32b32xENS4_13SM90_TMA_LOADES1E_NS4_39AutoVectorizingCopyWithAssumedAlignmentILi128EEENS4_14SM90_TMA_STOREES1E_S25_S25_EEEvvEEEEvNT_6ParamsE)
        /*0008*/ 	.word	0x00000080


	//----- nvinfo : EIATTR_FRAME_SIZE
	.align		4
.L_19:
        /*000c*/ 	.byte	0x04, 0x11
        /*000e*/ 	.short	(.L_21 - .L_20)
	.align		4
.L_20:
        /*0010*/ 	.word	index@($__internal_2_$__cuda_sm10x_tcgen05_guardrail_trap_unallocated_columns_being_dealloced)
        /*0014*/ 	.word	0x00000000


	//----- nvinfo : EIATTR_FRAME_SIZE
	.align		4
.L_21:
        /*0018*/ 	.byte	0x04, 0x11
        /*001a*/ 	.short	(.L_23 - .L_22)
	.align		4
.L_22:
        /*001c*/ 	.word	index@($__internal_1_$__cuda_sm10x_tcgen05_guardrail_trap_phase_invalid_during_alloc)
        /*0020*/ 	.word	0x00000000


	//----- nvinfo : EIATTR_FRAME_SIZE
	.align		4
.L_23:
        /*0024*/ 	.byte	0x04, 0x11
        /*0026*/ 	.short	(.L_25 - .L_24)
	.align		4
.L_24:
        /*0028*/ 	.word	index@($__internal_0_$__cuda_sm10x_tcgen05_guardrail_trap_col_being_dealloced_not_returned_by_alloc)
        /*002c*/ 	.word	0x00000000


	//----- nvinfo : EIATTR_FRAME_SIZE
	.align		4
.L_25:
        /*0030*/ 	.byte	0x04, 0x11
        /*0032*/ 	.short	(.L_27 - .L_26)
	.align		4
.L_26:
        /*0034*/ 	.word	index@(_ZN7cutlass13device_kernelINS_4gemm6kernel13GemmUniversalIN4cute5tupleIJiiiiEEENS1_10collective13CollectiveMmaINS1_35MainloopSm100TmaUmmaWarpSpecializedILi5ELi2ELi4ENS5_IJNS4_1CILi2EEENSA_ILi1EEESC_EEEEENS5_IJNSA_ILi128EEESF_NSA_ILi32EEEEEENS_12float_e5m2_tENS5_IJlSC_lEEESI_SJ_NS4_8TiledMMAINS4_8MMA_AtomIJNS4_10MMA_TraitsINS4_25SM100_MMA_F8F6F4_2x1SM_SSEJSI_SI_fSF_SF_NS4_17integral_constantINS4_4UMMA5MajorELSQ_0EEESR_NSO_INSP_7ScaleInELSS_0EEEST_EEEEEENS4_6LayoutINS5_IJSC_SC_SC_EEENS5_IJNSA_ILi0EEESY_SY_EEEEENS5_IJNS4_10UnderscoreES11_S11_EEEEENS4_18SM100_TMA_2SM_LOADENS4_14ComposedLayoutINS4_7SwizzleILi1ELi4ELi3EEENS4_18smem_ptr_flag_bitsILi8EEENSW_INS5_IJNSA_ILi8EEESG_EEENS5_IJSG_SC_EEEEEEEvNS4_8identityES14_S1E_vS1F_EENS_8epilogue10collective18CollectiveEpilogueINS1H_23Sm100TmaWarpSpecializedILi2ELi2ELi32ELb0ELb0EEEJNS5_IJNSA_ILi64EEESF_SG_EEENS5_IJNSW_IS1M_SC_EENSW_INS5_IJSG_SB_EEENS5_IJSC_S1M_EEEEEEEESI_SJ_SI_SJ_NS1H_6fusion15FusionCallbacksIS1L_NS1T_17LinearCombinationISI_fSI_fLNS_15FloatRoundStyleE2EEES1N_S1S_JEEENS4_5SM1004TMEM4LOAD26SM100_TMEM_LOAD_32dp32b32xENS4_13SM90_TMA_LOADES1E_NS4_39AutoVectorizingCopyWithAssumedAlignmentILi128EEENS4_14SM90_TMA_STOREES1E_S25_S25_EEEvvEEEEvNT_6ParamsE)
        /*0038*/ 	.word	0x00000000


	//----- nvinfo : EIATTR_MIN_STACK_SIZE
	.align		4
.L_27:
        /*003c*/ 	.byte	0x04, 0x12
        /*003e*/ 	.short	(.L_29 - .L_28)
	.align		4
.L_28:
        /*0040*/ 	.word	index@(_ZN7cutlass13device_kernelINS_4gemm6kernel13GemmUniversalIN4cute5tupleIJiiiiEEENS1_10collective13CollectiveMmaINS1_35MainloopSm100TmaUmmaWarpSpecializedILi5ELi2ELi4ENS5_IJNS4_1CILi2EEENSA_ILi1EEESC_EEEEENS5_IJNSA_ILi128EEESF_NSA_ILi32EEEEEENS_12float_e5m2_tENS5_IJlSC_lEEESI_SJ_NS4_8TiledMMAINS4_8MMA_AtomIJNS4_10MMA_TraitsINS4_25SM100_MMA_F8F6F4_2x1SM_SSEJSI_SI_fSF_SF_NS4_17integral_constantINS4_4UMMA5MajorELSQ_0EEESR_NSO_INSP_7ScaleInELSS_0EEEST_EEEEEENS4_6LayoutINS5_IJSC_SC_SC_EEENS5_IJNSA_ILi0EEESY_SY_EEEEENS5_IJNS4_10UnderscoreES11_S11_EEEEENS4_18SM100_TMA_2SM_LOADENS4_14ComposedLayoutINS4_7SwizzleILi1ELi4ELi3EEENS4_18smem_ptr_flag_bitsILi8EEENSW_INS5_IJNSA_ILi8EEESG_EEENS5_IJSG_SC_EEEEEEEvNS4_8identityES14_S1E_vS1F_EENS_8epilogue10collective18CollectiveEpilogueINS1H_23Sm100TmaWarpSpecializedILi2ELi2ELi32ELb0ELb0EEEJNS5_IJNSA_ILi64EEESF_SG_EEENS5_IJNSW_IS1M_SC_EENSW_INS5_IJSG_SB_EEENS5_IJSC_S1M_EEEEEEEESI_SJ_SI_SJ_NS1H_6fusion15FusionCallbacksIS1L_NS1T_17LinearCombinationISI_fSI_fLNS_15FloatRoundStyleE2EEES1N_S1S_JEEENS4_5SM1004TMEM4LOAD26SM100_TMEM_LOAD_32dp32b32xENS4_13SM90_TMA_LOADES1E_NS4_39AutoVectorizingCopyWithAssumedAlignmentILi128EEENS4_14SM90_TMA_STOREES1E_S25_S25_EEEvvEEEEvNT_6ParamsE)
        /*0044*/ 	.word	0x00000000
.L_29:


//--------------------- .nv.compat                --------------------------
	.section	.nv.compat,"",@"SHT_CUDA_COMPAT_INFO"
	.align	4
        /*0000*/ 	.byte	0x02, 0x09, 0x01, 0x00, 0x02, 0x02, 0x02, 0x00, 0x02, 0x05, 0x05, 0x00, 0x03, 0x07, 0x01, 0x01
        /*0010*/ 	.byte	0x02, 0x03, 0x01, 0x00, 0x02, 0x06, 0x01, 0x00, 0x04, 0x0b, 0x08, 0x00, 0x09, 0x00, 0x00, 0x00
        /*0020*/ 	.byte	0x00, 0x00, 0x00, 0x00


//--------------------- .nv.info._ZN7cutlass13device_kernelINS_4gemm6kernel13GemmUniversalIN4cute5tupleIJiiiiEEENS1_10collective13CollectiveMmaINS1_35MainloopSm100TmaUmmaWarpSpecializedILi5ELi2ELi4ENS5_IJNS4_1CILi2EEENSA_ILi1EEESC_EEEEENS5_IJNSA_ILi128EEESF_NSA_ILi32EEEEEENS_12float_e5m2_tENS5_IJlSC_lEEESI_SJ_NS4_8TiledMMAINS4_8MMA_AtomIJNS4_10MMA_TraitsINS4_25SM100_MMA_F8F6F4_2x1SM_SSEJSI_SI_fSF_SF_NS4_17integral_constantINS4_4UMMA5MajorELSQ_0EEESR_NSO_INSP_7ScaleInELSS_0EEEST_EEEEEENS4_6LayoutINS5_IJSC_SC_SC_EEENS5_IJNSA_ILi0EEESY_SY_EEEEENS5_IJNS4_10UnderscoreES11_S11_EEEEENS4_18SM100_TMA_2SM_LOADENS4_14ComposedLayoutINS4_7SwizzleILi1ELi4ELi3EEENS4_18smem_ptr_flag_bitsILi8EEENSW_INS5_IJNSA_ILi8EEESG_EEENS5_IJSG_SC_EEEEEEEvNS4_8identityES14_S1E_vS1F_EENS_8epilogue10collective18CollectiveEpilogueINS1H_23Sm100TmaWarpSpecializedILi2ELi2ELi32ELb0ELb0EEEJNS5_IJNSA_ILi64EEESF_SG_EEENS5_IJNSW_IS1M_SC_EENSW_INS5_IJSG_SB_EEENS5_IJSC_S1M_EEEEEEEESI_SJ_SI_SJ_NS1H_6fusion15FusionCallbacksIS1L_NS1T_17LinearCombinationISI_fSI_fLNS_15FloatRoundStyleE2EEES1N_S1S_JEEENS4_5SM1004TMEM4LOAD26SM100_TMEM_LOAD_32dp32b32xENS4_13SM90_TMA_LOADES1E_NS4_39AutoVectorizingCopyWithAssumedAlignmentILi128EEENS4_14SM90_TMA_STOREES1E_S25_S25_EEEvvEEEEvNT_6ParamsE --------------------------
	.section	.nv.info._ZN7cutlass13device_kernelINS_4gemm6kernel13GemmUniversalIN4cute5tupleIJiiiiEEENS1_10collective13CollectiveMmaINS1_35MainloopSm100TmaUmmaWarpSpecializedILi5ELi2ELi4ENS5_IJNS4_1CILi2EEENSA_ILi1EEESC_EEEEENS5_IJNSA_ILi128EEESF_NSA_ILi32EEEEEENS_12float_e5m2_tENS5_IJlSC_lEEESI_SJ_NS4_8TiledMMAINS4_8MMA_AtomIJNS4_10MMA_TraitsINS4_25SM100_MMA_F8F6F4_2x1SM_SSEJSI_SI_fSF_SF_NS4_17integral_constantINS4_4UMMA5MajorELSQ_0EEESR_NSO_INSP_7ScaleInELSS_0EEEST_EEEEEENS4_6LayoutINS5_IJSC_SC_SC_EEENS5_IJNSA_ILi0EEESY_SY_EEEEENS5_IJNS4_10UnderscoreES11_S11_EEEEENS4_18SM100_TMA_2SM_LOADENS4_14ComposedLayoutINS4_7SwizzleILi1ELi4ELi3EEENS4_18smem_ptr_flag_bitsILi8EEENSW_INS5_IJNSA_ILi8EEESG_EEENS5_IJSG_SC_EEEEEEEvNS4_8identityES14_S1E_vS1F_EENS_8epilogue10collective18CollectiveEpilogueINS1H_23Sm100TmaWarpSpecializedILi2ELi2ELi32ELb0ELb0EEEJNS5_IJNSA_ILi64EEESF_SG_EEENS5_IJNSW_IS1M_SC_EENSW_INS5_IJSG_SB_EEENS5_IJSC_S1M_EEEEEEEESI_SJ_SI_SJ_NS1H_6fusion15FusionCallbacksIS1L_NS1T_17LinearCombinationISI_fSI_fLNS_15FloatRoundStyleE2EEES1N_S1S_JEEENS4_5SM1004TMEM4LOAD26SM100_TMEM_LOAD_32dp32b32xENS4_13SM90_TMA_LOADES1E_NS4_39AutoVectorizingCopyWithAssumedAlignmentILi128EEENS4_14SM90_TMA_STOREES1E_S25_S25_EEEvvEEEEvNT_6ParamsE,"",@"SHT_CUDA_INFO"
	.sectionflags	@""
	.align	4


	//----- nvinfo : EIATTR_CUDA_API_VERSION
	.align		4
        /*0000*/ 	.byte	0x04, 0x37
        /*0002*/ 	.short	(.L_31 - .L_30)
.L_30:
        /*0004*/ 	.word	0x00000082


	//----- nvinfo : EIATTR_KPARAM_INFO
	.align		4
.L_31:
        /*0008*/ 	.byte	0x04, 0x17
        /*000a*/ 	.short	(.L_33 - .L_32)
.L_32:
        /*000c*/ 	.word	0x00000000
        /*0010*/ 	.short	0x0000
        /*0012*/ 	.short	0x0000
        /*0014*/ 	.byte	0x00, 0xf0, 0x01, 0x20


	//----- nvinfo : EIATTR_AT_ENTRY_FRAGMENTS
	.align		4
.L_33:
        /*0018*/ 	.byte	0x04, 0x4f
        /*001a*/ 	.short	(.L_35 - .L_34)


	//   ....[0]....
.L_34:
        /*001c*/ 	.word	0x00000007


	//----- nvinfo : EIATTR_RESERVED_SMEM_USED
	.align		4
.L_35:
        /*0020*/ 	.byte	0x01, 0x41
	.zero		2


	//----- nvinfo : EIATTR_SPARSE_MMA_MASK
	.align		4
        /*0024*/ 	.byte	0x03, 0x50
        /*0026*/ 	.short	0x0000


	//----- nvinfo : EIATTR_TCGEN05_2CTA_USED
	.align		4
        /*0028*/ 	.byte	0x01, 0x52
	.zero		2


	//----- nvinfo : EIATTR_MAXREG_COUNT
	.align		4
        /*002c*/ 	.byte	0x03, 0x1b
        /*002e*/ 	.short	0x00ff


	//----- nvinfo : EIATTR_NUM_BARRIERS
	.align		4
        /*0030*/ 	.byte	0x02, 0x4c
        /*0032*/ 	.byte	0x07
	.zero		1


	//----- nvinfo : EIATTR_EXTERNS
	.align		4
        /*0034*/ 	.byte	0x04, 0x0f
        /*0036*/ 	.short	(.L_37 - .L_36)


	//   ....[0]....
	.align		4
.L_36:
        /*0038*/ 	.word	index@(__assertfail)


	//----- nvinfo : EIATTR_MERCURY_ISA_VERSION
	.align		4
.L_37:
        /*003c*/ 	.byte	0x03, 0x5f
        /*003e*/ 	.short	0x0101


	//----- nvinfo : EIATTR_INT_WARP_WIDE_INSTR_OFFSETS
	.align		4
        /*0040*/ 	.byte	0x04, 0x31
        /*0042*/ 	.short	(.L_39 - .L_38)


	//   ....[0]....
.L_38:
        /*0044*/ 	.word	0x00000cf0


	//   ....[1]....
        /*0048*/ 	.word	0x00000d90


	//   ....[2]....
        /*004c*/ 	.word	0x000020c0


	//   ....[3]....
        /*0050*/ 	.word	0x00003ee0


	//   ....[4]....
        /*0054*/ 	.word	0x00003f00


	//   ....[5]....
        /*0058*/ 	.word	0x00003f30


	//   ....[6]....
        /*005c*/ 	.word	0x00004860


	//   ....[7]....
        /*0060*/ 	.word	0x00004880


	//   ....[8]....
        /*0064*/ 	.word	0x00004980


	//   ....[9]....
        /*0068*/ 	.word	0x00004b10


	//   ....[10]....
        /*006c*/ 	.word	0x00004b20


	//   ....[11]....
        /*0070*/ 	.word	0x00004cb0


	//----- nvinfo : EIATTR_COOP_GROUP_MASK_REGIDS
	.align		4
.L_39:
        /*0074*/ 	.byte	0x04, 0x29
        /*0076*/ 	.short	(.L_41 - .L_40)


	//   ....[0]....
.L_40:
        /*0078*/ 	.word	0xffffffff


	//   ....[1]....
        /*007c*/ 	.word	0xffffffff


	//   ....[2]....
        /*0080*/ 	.word	0xffffffff


	//   ....[3]....
        /*0084*/ 	.word	0xffffffff


	//   ....[4]....
        /*0088*/ 	.word	0xffffffff


	//   ....[5]....
        /*008c*/ 	.word	0xffffffff


	//   ....[6]....
        /*0090*/ 	.word	0xffffffff


	//   ....[7]....
        /*0094*/ 	.word	0xffffffff


	//   ....[8]....
        /*0098*/ 	.word	0xffffffff


	//   ....[9]....
        /*009c*/ 	.word	0xffffffff


	//   ....[10]....
        /*00a0*/ 	.word	0xffffffff


	//   ....[11]....
        /*00a4*/ 	.word	0xffffffff


	//   ....[12]....
        /*00a8*/ 	.word	0xffffffff


	//   ....[13]....
        /*00ac*/ 	.word	0xffffffff


	//----- nvinfo : EIATTR_COOP_GROUP_INSTR_OFFSETS
	.align		4
.L_41:
        /*00b0*/ 	.byte	0x04, 0x28
        /*00b2*/ 	.short	(.L_43 - .L_42)


	//   ....[0]....
.L_42:
        /*00b4*/ 	.word	0x000000c0


	//   ....[1]....
        /*00b8*/ 	.word	0x00000500


	//   ....[2]....
        /*00bc*/ 	.word	0x000006a0


	//   ....[3]....
        /*00c0*/ 	.word	0x000007f0


	//   ....[4]....
        /*00c4*/ 	.word	0x000008e0


	//   ....[5]....
        /*00c8*/ 	.word	0x00000a40


	//   ....[6]....
        /*00cc*/ 	.word	0x00000bd0


	//   ....[7]....
        /*00d0*/ 	.word	0x00000e10


	//   ....[8]....
        /*00d4*/ 	.word	0x00001fa0


	//   ....[9]....
        /*00d8*/ 	.word	0x00002e10


	//   ....[10]....
        /*00dc*/ 	.word	0x000032e0


	//   ....[11]....
        /*00e0*/ 	.word	0x00003310


	//   ....[12]....
        /*00e4*/ 	.word	0x00003de0


	//   ....[13]....
        /*00e8*/ 	.word	0x00003ff0


	//----- nvinfo : EIATTR_VRC_CTA_INIT_COUNT
	.align		4
.L_43:
        /*00ec*/ 	.byte	0x02, 0x4a
        /*00ee*/ 	.byte	0x80
	.zero		1


	//----- nvinfo : EIATTR_SYSCALL_OFFSETS
	.align		4
        /*00f0*/ 	.byte	0x04, 0x46
        /*00f2*/ 	.short	(.L_45 - .L_44)


	//   ....[0]....
.L_44:
        /*00f4*/ 	.word	0x00005700


	//   ....[1]....
        /*00f8*/ 	.word	0x00005840


	//   ....[2]....
        /*00fc*/ 	.word	0x00006030


	//   ....[3]....
        /*0100*/ 	.word	0x00006e10


	//----- nvinfo : EIATTR_MBARRIER_INSTR_OFFSETS
	.align		4
.L_45:
        /*0104*/ 	.byte	0x04, 0x39
        /*0106*/ 	.short	(.L_47 - .L_46)


	//   ....[0]....
.L_46:
        /*0108*/ 	.word	0x000005f0
        /*010c*/ 	.word	0x000000ff
        /*0110*/ 	.word	0x00000000
        /*0114*/ 	.short	0x0100
        /*0116*/ 	.byte	0x08
	.zero		1


	//   ....[1]....
        /*0118*/ 	.word	0x00000600
        /*011c*/ 	.word	0x000000ff
        /*0120*/ 	.word	0x00000028
        /*0124*/ 	.short	0x0100
        /*0126*/ 	.byte	0x08
	.zero		1


	//   ....[2]....
        /*0128*/ 	.word	0x00000610
        /*012c*/ 	.word	0x000000ff
        /*0130*/ 	.word	0x00000008
        /*0134*/ 	.short	0x0100
        /*0136*/ 	.byte	0x08
	.zero		1


	//   ....[3]....
        /*0138*/ 	.word	0x00000620
        /*013c*/ 	.word	0x000000ff
        /*0140*/ 	.word	0x00000030
        /*0144*/ 	.short	0x0100
        /*0146*/ 	.byte	0x08
	.zero		1


	//   ....[4]....
        /*0148*/ 	.word	0x00000630
        /*014c*/ 	.word	0x000000ff
        /*0150*/ 	.word	0x00000010
        /*0154*/ 	.short	0x0100
        /*0156*/ 	.byte	0x08
	.zero		1


	//   ....[5]....
        /*0158*/ 	.word	0x00000640
        /*015c*/ 	.word	0x000000ff
        /*0160*/ 	.word	0x00000038
        /*0164*/ 	.short	0x0100
        /*0166*/ 	.byte	0x08
	.zero		1


	//   ....[6]....
        /*0168*/ 	.word	0x00000650
        /*016c*/ 	.word	0x000000ff
        /*0170*/ 	.word	0x00000018
        /*0174*/ 	.short	0x0100
        /*0176*/ 	.byte	0x08
	.zero		1


	//   ....[7]....
        /*0178*/ 	.word	0x00000660
        /*017c*/ 	.word	0x000000ff
        /*0180*/ 	.word	0x00000040
        /*0184*/ 	.short	0x0100
        /*0186*/ 	.byte	0x08
	.zero		1


	//   ....[8]....
        /*0188*/ 	.word	0x00000670
        /*018c*/ 	.word	0x000000ff
        /*0190*/ 	.word	0x00000020
        /*0194*/ 	.short	0x0100
        /*0196*/ 	.byte	0x08
	.zero		1


	//   ....[9]....
        /*0198*/ 	.word	0x00000680
        /*019c*/ 	.word	0x000000ff
        /*01a0*/ 	.word	0x00000048
        /*01a4*/ 	.short	0x0100
        /*01a6*/ 	.byte	0x08
	.zero		1


	//   ....[10]....
        /*01a8*/ 	.word	0x000007a0
        /*01ac*/ 	.word	0x000000ff
        /*01b0*/ 	.word	0x00000050
        /*01b4*/ 	.short	0x0100
        /*01b6*/ 	.byte	0x09
	.zero		1


	//   ....[11]....
        /*01b8*/ 	.word	0x000007b0
        /*01bc*/ 	.word	0x000000ff
        /*01c0*/ 	.word	0x00000060
        /*01c4*/ 	.short	0x0100
        /*01c6*/ 	.byte	0x09
	.zero		1


	//   ....[12]....
        /*01c8*/ 	.word	0x000007c0
        /*01cc*/ 	.word	0x000000ff
        /*01d0*/ 	.word	0x00000058
        /*01d4*/ 	.short	0x0100
        /*01d6*/ 	.byte	0x09
	.zero		1


	//   ....[13]....
        /*01d8*/ 	.word	0x000007d0
        /*01dc*/ 	.word	0x000000ff
        /*01e0*/ 	.word	0x00000068
        /*01e4*/ 	.short	0x0100
        /*01e6*/ 	.byte	0x09
	.zero		1


	//   ....[14]....
        /*01e8*/ 	.word	0x000008b0
        /*01ec*/ 	.word	0x000000ff
        /*01f0*/ 	.word	0x00000070
        /*01f4*/ 	.short	0x0100
        /*01f6*/ 	.byte	0x08
	.zero		1


	//   ....[15]....
        /*01f8*/ 	.word	0x000008c0
        /*01fc*/ 	.word	0x000000ff
        /*0200*/ 	.word	0x00000078
        /*0204*/ 	.short	0x0100
        /*0206*/ 	.byte	0x08
	.zero		1


	//   ....[16]....
        /*0208*/ 	.word	0x000009f0
        /*020c*/ 	.word	0x000000ff
        /*0210*/ 	.word	0x00000080
        /*0214*/ 	.short	0x0100
        /*0216*/ 	.byte	0x08
	.zero		1


	//   ....[17]....
        /*0218*/ 	.word	0x00000a00
        /*021c*/ 	.word	0x000000ff
        /*0220*/ 	.word	0x00000090
        /*0224*/ 	.short	0x0100
        /*0226*/ 	.byte	0x08
	.zero		1


	//   ....[18]....
        /*0228*/ 	.word	0x00000a10
        /*022c*/ 	.word	0x000000ff
        /*0230*/ 	.word	0x00000088
        /*0234*/ 	.short	0x0100
        /*0236*/ 	.byte	0x08
	.zero		1


	//   ....[19]....
        /*0238*/ 	.word	0x00000a20
        /*023c*/ 	.word	0x000000ff
        /*0240*/ 	.word	0x00000098
        /*0244*/ 	.short	0x0100
        /*0246*/ 	.byte	0x08
	.zero		1


	//   ....[20]....
        /*0248*/ 	.word	0x00000b40
        /*024c*/ 	.word	0x000000ff
        /*0250*/ 	.word	0x000000a0
        /*0254*/ 	.short	0x0100
        /*0256*/ 	.byte	0x09
	.zero		1


	//   ....[21]....
        /*0258*/ 	.word	0x00000b50
        /*025c*/ 	.word	0x000000ff
        /*0260*/ 	.word	0x000000c0
        /*0264*/ 	.short	0x0100
        /*0266*/ 	.byte	0x09
	.zero		1


	//   ....[22]....
        /*0268*/ 	.word	0x00000b60
        /*026c*/ 	.word	0x000000ff
        /*0270*/ 	.word	0x000000a8
        /*0274*/ 	.short	0x0100
        /*0276*/ 	.byte	0x09
	.zero		1


	//   ....[23]....
        /*0278*/ 	.word	0x00000b70
        /*027c*/ 	.word	0x000000ff
        /*0280*/ 	.word	0x000000c8
        /*0284*/ 	.short	0x0100
        /*0286*/ 	.byte	0x09
	.zero		1


	//   ....[24]....
        /*0288*/ 	.word	0x00000b80
        /*028c*/ 	.word	0x000000ff
        /*0290*/ 	.word	0x000000b0
        /*0294*/ 	.short	0x0100
        /*0296*/ 	.byte	0x09
	.zero		1


	//   ....[25]....
        /*0298*/ 	.word	0x00000b90
        /*029c*/ 	.word	0x000000ff
        /*02a0*/ 	.word	0x000000d0
        /*02a4*/ 	.short	0x0100
        /*02a6*/ 	.byte	0x09
	.zero		1


	//   ....[26]....
        /*02a8*/ 	.word	0x00000ba0
        /*02ac*/ 	.word	0x000000ff
        /*02b0*/ 	.word	0x000000b8
        /*02b4*/ 	.short	0x0100
        /*02b6*/ 	.byte	0x09
	.zero		1


	//   ....[27]....
        /*02b8*/ 	.word	0x00000bb0
        /*02bc*/ 	.word	0x000000ff
        /*02c0*/ 	.word	0x000000d8
        /*02c4*/ 	.short	0x0100
        /*02c6*/ 	.byte	0x09
	.zero		1


	//   ....[28]....
        /*02c8*/ 	.word	0x00000ca0
        /*02cc*/ 	.word	0x000000ff
        /*02d0*/ 	.word	0x000000e0
        /*02d4*/ 	.short	0x0100
        /*02d6*/ 	.byte	0x08
	.zero		1


	//   ....[29]....
        /*02d8*/ 	.word	0x00000cb0
        /*02dc*/ 	.word	0x000000ff
        /*02e0*/ 	.word	0x000000f0
        /*02e4*/ 	.short	0x0100
        /*02e6*/ 	.byte	0x08
	.zero		1


	//   ....[30]....
        /*02e8*/ 	.word	0x00000cc0
        /*02ec*/ 	.word	0x000000ff
        /*02f0*/ 	.word	0x000000e8
        /*02f4*/ 	.short	0x0100
        /*02f6*/ 	.byte	0x08
	.zero		1


	//   ....[31]....
        /*02f8*/ 	.word	0x00000cd0
        /*02fc*/ 	.word	0x000000ff
        /*0300*/ 	.word	0x000000f8
        /*0304*/ 	.short	0x0100
        /*0306*/ 	.byte	0x08
	.zero		1


	//   ....[32]....
        /*0308*/ 	.word	0x00000dc0
        /*030c*/ 	.word	0x000000ff
        /*0310*/ 	.word	0x00000100
        /*0314*/ 	.short	0x0100
        /*0316*/ 	.byte	0x07
	.zero		1


	//   ....[33]....
        /*0318*/ 	.word	0x000017d0
        /*031c*/ 	.word	0x00000003
        /*0320*/ 	.word	0x000000f0
        /*0324*/ 	.short	0x010a
        /*0326*/ 	.byte	0xff
	.zero		1


	//   ....[34]....
        /*0328*/ 	.word	0x00001800
        /*032c*/ 	.word	0x00000003
        /*0330*/ 	.word	0x000000e0
        /*0334*/ 	.short	0x0101
        /*0336*/ 	.byte	0xff
	.zero		1


	//   ....[35]....
        /*0338*/ 	.word	0x00001900
        /*033c*/ 	.word	0x000000ff
        /*0340*/ 	.word	0x00000028
        /*0344*/ 	.short	0x010a
        /*0346*/ 	.byte	0x08
	.zero		1


	//   ....[36]....
        /*0348*/ 	.word	0x000019c0
        /*034c*/ 	.word	0x000000ff
        /*0350*/ 	.word	0x00000028
        /*0354*/ 	.short	0x010a
        /*0356*/ 	.byte	0x21
	.zero		1


	//   ....[37]....
        /*0358*/ 	.word	0x00001b80
        /*035c*/ 	.word	0x000000ff
        /*0360*/ 	.word	0x00000028
        /*0364*/ 	.short	0x010a
        /*0366*/ 	.byte	0x08
	.zero		1


	//   ....[38]....
        /*0368*/ 	.word	0x00001c60
        /*036c*/ 	.word	0x000000ff
        /*0370*/ 	.word	0x00000078
        /*0374*/ 	.short	0x0101
        /*0376*/ 	.byte	0x06
	.zero		1


	//   ....[39]....
        /*0378*/ 	.word	0x00001c80
        /*037c*/ 	.word	0x000000ff
        /*0380*/ 	.word	0x00000028
        /*0384*/ 	.short	0x010a
        /*0386*/ 	.byte	0x08
	.zero		1


	//   ....[40]....
        /*0388*/ 	.word	0x00001d00
        /*038c*/ 	.word	0x000000ff
        /*0390*/ 	.word	0x00000028
        /*0394*/ 	.short	0x010a
        /*0396*/ 	.byte	0x11
	.zero		1


	//   ....[41]....
        /*0398*/ 	.word	0x00001e90
        /*039c*/ 	.word	0x000000ff
        /*03a0*/ 	.word	0x00000028
        /*03a4*/ 	.short	0x010a
        /*03a6*/ 	.byte	0x08
	.zero		1


	//   ....[42]....
        /*03a8*/ 	.word	0x00001fd0
        /*03ac*/ 	.word	0x00000002
        /*03b0*/ 	.word	0x00000080
        /*03b4*/ 	.short	0x010a
        /*03b6*/ 	.byte	0xff
	.zero		1


	//   ....[43]....
        /*03b8*/ 	.word	0x00002090
        /*03bc*/ 	.word	0x00000002
        /*03c0*/ 	.word	0x00000000
        /*03c4*/ 	.short	0x0101
        /*03c6*/ 	.byte	0xff
	.zero		1


	//   ....[44]....
        /*03c8*/ 	.word	0x000025f0
        /*03cc*/ 	.word	0x000000ff
        /*03d0*/ 	.word	0x00000000
        /*03d4*/ 	.short	0x010a
        /*03d6*/ 	.byte	0x04
	.zero		1


	//   ....[45]....
        /*03d8*/ 	.word	0x00002680
        /*03dc*/ 	.word	0x000000ff
        /*03e0*/ 	.word	0x00000000
        /*03e4*/ 	.short	0x010a
        /*03e6*/ 	.byte	0x04
	.zero		1


	//   ....[46]....
        /*03e8*/ 	.word	0x00002710
        /*03ec*/ 	.word	0x000000ff
        /*03f0*/ 	.word	0x00000000
        /*03f4*/ 	.short	0x010a
        /*03f6*/ 	.byte	0x04
	.zero		1


	//   ....[47]....
        /*03f8*/ 	.word	0x000027a0
        /*03fc*/ 	.word	0x000000ff
        /*0400*/ 	.word	0x00000000
        /*0404*/ 	.short	0x010a
        /*0406*/ 	.byte	0x04
	.zero		1


	//   ....[48]....
        /*0408*/ 	.word	0x00002840
        /*040c*/ 	.word	0x00000000
        /*0410*/ 	.word	0x00000000
        /*0414*/ 	.short	0x010a
        /*0416*/ 	.byte	0xff
	.zero		1


	//   ....[49]....
        /*0418*/ 	.word	0x00002970
        /*041c*/ 	.word	0x00000000
        /*0420*/ 	.word	0x000000e0
        /*0424*/ 	.short	0x010a
        /*0426*/ 	.byte	0xff
	.zero		1


	//   ....[50]....
        /*0428*/ 	.word	0x000029e0
        /*042c*/ 	.word	0x00000004
        /*0430*/ 	.word	0x00000000
        /*0434*/ 	.short	0x0101
        /*0436*/ 	.byte	0xff
	.zero		1


	//   ....[51]....
        /*0438*/ 	.word	0x00002a00
        /*043c*/ 	.word	0x000000ff
        /*0440*/ 	.word	0x00000090
        /*0444*/ 	.short	0x010a
        /*0446*/ 	.byte	0x05
	.zero		1


	//   ....[52]....
        /*0448*/ 	.word	0x00002b20
        /*044c*/ 	.word	0x00000000
        /*0450*/ 	.word	0x00000080
        /*0454*/ 	.short	0x010a
        /*0456*/ 	.byte	0xff
	.zero		1


	//   ....[53]....
        /*0458*/ 	.word	0x00002c20
        /*045c*/ 	.word	0x00000000
        /*0460*/ 	.word	0x00000000
        /*0464*/ 	.short	0x0101
        /*0466*/ 	.byte	0xff
	.zero		1


	//   ....[54]....
        /*0468*/ 	.word	0x00002cb0
        /*046c*/ 	.word	0x000000ff
        /*0470*/ 	.word	0x00000090
        /*0474*/ 	.short	0x0106
        /*0476*/ 	.byte	0x05
	.zero		1


	//   ....[55]....
        /*0478*/ 	.word	0x00002cd0
        /*047c*/ 	.word	0x000000ff
        /*0480*/ 	.word	0x00000090
        /*0484*/ 	.short	0x010a
        /*0486*/ 	.byte	0x05
	.zero		1


	//   ....[56]....
        /*0488*/ 	.word	0x00002d60
        /*048c*/ 	.word	0x000000ff
        /*0490*/ 	.word	0x00000090
        /*0494*/ 	.short	0x0106
        /*0496*/ 	.byte	0x04
	.zero		1


	//   ....[57]....
        /*0498*/ 	.word	0x00002da0
        /*049c*/ 	.word	0x00000000
        /*04a0*/ 	.word	0x00000090
        /*04a4*/ 	.short	0x010a
        /*04a6*/ 	.byte	0xff
	.zero		1


	//   ....[58]....
        /*04a8*/ 	.word	0x00002fe0
        /*04ac*/ 	.word	0x000000ff
        /*04b0*/ 	.word	0x00000008
        /*04b4*/ 	.short	0x010a
        /*04b6*/ 	.byte	0x06
	.zero		1


	//   ....[59]....
        /*04b8*/ 	.word	0x00003000
        /*04bc*/ 	.word	0x000000ff
        /*04c0*/ 	.word	0x00000008
        /*04c4*/ 	.short	0x010a
        /*04c6*/ 	.byte	0x06
	.zero		1


	//   ....[60]....
        /*04c8*/ 	.word	0x00003190
        /*04cc*/ 	.word	0x000000ff
        /*04d0*/ 	.word	0x00000008
        /*04d4*/ 	.short	0x010a
        /*04d6*/ 	.byte	0x06
	.zero		1


	//   ....[61]....
        /*04d8*/ 	.word	0x000031b0
        /*04dc*/ 	.word	0x000000ff
        /*04e0*/ 	.word	0x00000008
        /*04e4*/ 	.short	0x010a
        /*04e6*/ 	.byte	0x06
	.zero		1


	//   ....[62]....
        /*04e8*/ 	.word	0x00003270
        /*04ec*/ 	.word	0x000000ff
        /*04f0*/ 	.word	0x00000000
        /*04f4*/ 	.short	0x0101
        /*04f6*/ 	.byte	0x07
	.zero		1


	//   ....[63]....
        /*04f8*/ 	.word	0x00003550
        /*04fc*/ 	.word	0x00000000
        /*0500*/ 	.word	0x00000080
        /*0504*/ 	.short	0x010a
        /*0506*/ 	.byte	0xff
	.zero		1


	//   ....[64]....
        /*0508*/ 	.word	0x00003610
        /*050c*/ 	.word	0x00000000
        /*0510*/ 	.word	0x00000000
        /*0514*/ 	.short	0x0101
        /*0516*/ 	.byte	0xff
	.zero		1


	//   ....[65]....
        /*0518*/ 	.word	0x000036c0
        /*051c*/ 	.word	0x000000ff
        /*0520*/ 	.word	0x00000000
        /*0524*/ 	.short	0x010a
        /*0526*/ 	.byte	0x06
	.zero		1


	//   ....[66]....
        /*0528*/ 	.word	0x000036d0
        /*052c*/ 	.word	0x000000ff
        /*0530*/ 	.word	0x000000c0
        /*0534*/ 	.short	0x010a
        /*0536*/ 	.byte	0x0b
	.zero		1


	//   ....[67]....
        /*0538*/ 	.word	0x00003790
        /*053c*/ 	.word	0x000000ff
        /*0540*/ 	.word	0x00000000
        /*0544*/ 	.short	0x010a
        /*0546*/ 	.byte	0x09
	.zero		1


	//   ....[68]....
        /*0548*/ 	.word	0x000038d0
        /*054c*/ 	.word	0x000000ff
        /*0550*/ 	.word	0x00000000
        /*0554*/ 	.short	0x010a
        /*0556*/ 	.byte	0x06
	.zero		1


	//   ....[69]....
        /*0558*/ 	.word	0x00003ad0
        /*055c*/ 	.word	0x000000ff
        /*0560*/ 	.word	0x00000000
        /*0564*/ 	.short	0x010a
        /*0566*/ 	.byte	0x07
	.zero		1


	//   ....[70]....
        /*0568*/ 	.word	0x00003b60
        /*056c*/ 	.word	0x000000ff
        /*0570*/ 	.word	0x00000000
        /*0574*/ 	.short	0x010a
        /*0576*/ 	.byte	0x07
	.zero		1


	//   ....[71]....
        /*0578*/ 	.word	0x00003bf0
        /*057c*/ 	.word	0x000000ff
        /*0580*/ 	.word	0x00000000
        /*0584*/ 	.short	0x010a
        /*0586*/ 	.byte	0x07
	.zero		1


	//   ....[72]....
        /*0588*/ 	.word	0x00003c90
        /*058c*/ 	.word	0x00000000
        /*0590*/ 	.word	0x00000000
        /*0594*/ 	.short	0x010a
        /*0596*/ 	.byte	0xff
	.zero		1


	//   ....[73]....
        /*0598*/ 	.word	0x00003cd0
        /*059c*/ 	.word	0x00000000
        /*05a0*/ 	.word	0x00000000
        /*05a4*/ 	.short	0x010a
        /*05a6*/ 	.byte	0xff
	.zero		1


	//   ....[74]....
        /*05a8*/ 	.word	0x00003d40
        /*05ac*/ 	.word	0x000000ff
        /*05b0*/ 	.word	0x00000000
        /*05b4*/ 	.short	0x0101
        /*05b6*/ 	.byte	0x05
	.zero		1


	//   ....[75]....
        /*05b8*/ 	.word	0x00003d80
        /*05bc*/ 	.word	0x000000ff
        /*05c0*/ 	.word	0x00000100
        /*05c4*/ 	.short	0x010a
        /*05c6*/ 	.byte	0x08
	.zero		1


	//   ....[76]....
        /*05c8*/ 	.word	0x00003dd0
        /*05cc*/ 	.word	0x000000ff
        /*05d0*/ 	.word	0x00000000
        /*05d4*/ 	.short	0x0101
        /*05d6*/ 	.byte	0x05
	.zero		1


	//   ....[77]....
        /*05d8*/ 	.word	0x00004200
        /*05dc*/ 	.word	0x00000000
        /*05e0*/ 	.word	0x00000080
        /*05e4*/ 	.short	0x010a
        /*05e6*/ 	.byte	0xff
	.zero		1


	//   ....[78]....
        /*05e8*/ 	.word	0x000042c0
        /*05ec*/ 	.word	0x00000000
        /*05f0*/ 	.word	0x00000000
        /*05f4*/ 	.short	0x0101
        /*05f6*/ 	.byte	0xff
	.zero		1


	//   ....[79]....
        /*05f8*/ 	.word	0x000045e0
        /*05fc*/ 	.word	0x000000ff
        /*0600*/ 	.word	0x00000078
        /*0604*/ 	.short	0x010a
        /*0606*/ 	.byte	0x07
	.zero		1


	//   ....[80]....
        /*0608*/ 	.word	0x000047d0
        /*060c*/ 	.word	0x000000ff
        /*0610*/ 	.word	0x00000060
        /*0614*/ 	.short	0x010a
        /*0616*/ 	.byte	0x07
	.zero		1


	//   ....[81]....
        /*0618*/ 	.word	0x00004a30
        /*061c*/ 	.word	0x000000ff
        /*0620*/ 	.word	0x00000050
        /*0624*/ 	.short	0x010b
        /*0626*/ 	.byte	0x07
	.zero		1


	//   ....[82]....
        /*0628*/ 	.word	0x00004aa0
        /*062c*/ 	.word	0x000000ff
        /*0630*/ 	.word	0x00000000
        /*0634*/ 	.short	0x0101
        /*0636*/ 	.byte	0x0e
	.zero		1


	//   ....[83]....
        /*0638*/ 	.word	0x00004ae0
        /*063c*/ 	.word	0x000000ff
        /*0640*/ 	.word	0x00000068
        /*0644*/ 	.short	0x010a
        /*0646*/ 	.byte	0x07
	.zero		1


	//   ....[84]....
        /*0648*/ 	.word	0x00004d10
        /*064c*/ 	.word	0x000000ff
        /*0650*/ 	.word	0x00000058
        /*0654*/ 	.short	0x010b
        /*0656*/ 	.byte	0x07
	.zero		1


	//   ....[85]....
        /*0658*/ 	.word	0x00004d30
        /*065c*/ 	.word	0x000000ff
        /*0660*/ 	.word	0x00000000
        /*0664*/ 	.short	0x0101
        /*0666*/ 	.byte	0x0d
	.zero		1


	//   ....[86]....
        /*0668*/ 	.word	0x00004d60
        /*066c*/ 	.word	0x000000ff
        /*0670*/ 	.word	0x00000060
        /*0674*/ 	.short	0x010a
        /*0676*/ 	.byte	0x07
	.zero		1


	//   ....[87]....
        /*0678*/ 	.word	0x00004da0
        /*067c*/ 	.word	0x00000000
        /*0680*/ 	.word	0x00000068
        /*0684*/ 	.short	0x010a
        /*0686*/ 	.byte	0xff
	.zero		1


	//   ....[88]....
        /*0688*/ 	.word	0x000050d0
        /*068c*/ 	.word	0x00000000
        /*0690*/ 	.word	0x00000080
        /*0694*/ 	.short	0x010a
        /*0696*/ 	.byte	0xff
	.zero		1


	//   ....[89]....
        /*0698*/ 	.word	0x000051e0
        /*069c*/ 	.word	0x00000000
        /*06a0*/ 	.word	0x00000000
        /*06a4*/ 	.short	0x0101
        /*06a6*/ 	.byte	0xff
	.zero		1


	//   ....[90]....
        /*06a8*/ 	.word	0x00005bf0
        /*06ac*/ 	.word	0x00000003
        /*06b0*/ 	.word	0x00000050
        /*06b4*/ 	.short	0x010a
        /*06b6*/ 	.byte	0xff
	.zero		1


	//   ....[91]....
        /*06b8*/ 	.word	0x00005c40
        /*06bc*/ 	.word	0x0000006f
        /*06c0*/ 	.word	0x000000a0
        /*06c4*/ 	.short	0x010a
        /*06c6*/ 	.byte	0xff
	.zero		1


	//   ....[92]....
        /*06c8*/ 	.word	0x00005d70
        /*06cc*/ 	.word	0x00000003
        /*06d0*/ 	.word	0x00000050
        /*06d4*/ 	.short	0x010a
        /*06d6*/ 	.byte	0xff
	.zero		1


	//   ....[93]....
        /*06d8*/ 	.word	0x00005eb0
        /*06dc*/ 	.word	0x00000000
        /*06e0*/ 	.word	0x00000000
        /*06e4*/ 	.short	0x0101
        /*06e6*/ 	.byte	0xff
	.zero		1


	//   ....[94]....
        /*06e8*/ 	.word	0x00005f10
        /*06ec*/ 	.word	0x0000006f
        /*06f0*/ 	.word	0x000000a0
        /*06f4*/ 	.short	0x010a
        /*06f6*/ 	.byte	0xff
	.zero		1


	//   ....[95]....
        /*06f8*/ 	.word	0x00006ab0
        /*06fc*/ 	.word	0x0000007d
        /*0700*/ 	.word	0x00000050
        /*0704*/ 	.short	0x010a
        /*0706*/ 	.byte	0xff
	.zero		1


	//   ....[96]....
        /*0708*/ 	.word	0x00006b70
        /*070c*/ 	.word	0x0000007d
        /*0710*/ 	.word	0x00000050
        /*0714*/ 	.short	0x010a
        /*0716*/ 	.byte	0xff
	.zero		1


	//   ....[97]....
        /*0718*/ 	.word	0x00006cb0
        /*071c*/ 	.word	0x00000002
        /*0720*/ 	.word	0x00000000
        /*0724*/ 	.short	0x0101
        /*0726*/ 	.byte	0xff
	.zero		1


	//   ....[98]....
        /*0728*/ 	.word	0x00006f90
        /*072c*/ 	.word	0x0000006f
        /*0730*/ 	.word	0x00000000
        /*0734*/ 	.short	0x0101
        /*0736*/ 	.byte	0xff
	.zero		1


	//   ....[99]....
        /*0738*/ 	.word	0x00007940
        /*073c*/ 	.word	0x00000003
        /*0740*/ 	.word	0x000000f0
        /*0744*/ 	.short	0x010a
        /*0746*/ 	.byte	0xff
	.zero		1


	//   ....[100]....
        /*0748*/ 	.word	0x000079a0
        /*074c*/ 	.word	0x00000002
        /*0750*/ 	.word	0x00000028
        /*0754*/ 	.short	0x010a
        /*0756*/ 	.byte	0xff
	.zero		1


	//   ....[101]....
        /*0758*/ 	.word	0x00007a00
        /*075c*/ 	.word	0x00000002
        /*0760*/ 	.word	0x00000028
        /*0764*/ 	.short	0x010a
        /*0766*/ 	.byte	0xff
	.zero		1


	//   ....[102]....
        /*0768*/ 	.word	0x00007a50
        /*076c*/ 	.word	0x00000002
        /*0770*/ 	.word	0x00000080
        /*0774*/ 	.short	0x010a
        /*0776*/ 	.byte	0xff
	.zero		1


	//   ....[103]....
        /*0778*/ 	.word	0x00007ab0
        /*077c*/ 	.word	0x00000000
        /*0780*/ 	.word	0x00000000
        /*0784*/ 	.short	0x010a
        /*0786*/ 	.byte	0xff
	.zero		1


	//   ....[104]....
        /*0788*/ 	.word	0x00007b10
        /*078c*/ 	.word	0x00000000
        /*0790*/ 	.word	0x00000000
        /*0794*/ 	.short	0x010a
        /*0796*/ 	.byte	0xff
	.zero		1


	//   ....[105]....
        /*0798*/ 	.word	0x00007b70
        /*079c*/ 	.word	0x00000000
        /*07a0*/ 	.word	0x00000000
        /*07a4*/ 	.short	0x010a
        /*07a6*/ 	.byte	0xff
	.zero		1


	//   ....[106]....
        /*07a8*/ 	.word	0x00007bd0
        /*07ac*/ 	.word	0x00000000
        /*07b0*/ 	.word	0x00000000
        /*07b4*/ 	.short	0x010a
        /*07b6*/ 	.byte	0xff
	.zero		1


	//   ....[107]....
        /*07b8*/ 	.word	0x00007c20
        /*07bc*/ 	.word	0x00000000
        /*07c0*/ 	.word	0x000000e0
        /*07c4*/ 	.short	0x010a
        /*07c6*/ 	.byte	0xff
	.zero		1


	//   ....[108]....
        /*07c8*/ 	.word	0x00007c80
        /*07cc*/ 	.word	0x00000000
        /*07d0*/ 	.word	0x00000090
        /*07d4*/ 	.short	0x010a
        /*07d6*/ 	.byte	0xff
	.zero		1


	//   ....[109]....
        /*07d8*/ 	.word	0x00007cd0
        /*07dc*/ 	.word	0x00000000
        /*07e0*/ 	.word	0x00000080
        /*07e4*/ 	.short	0x010a
        /*07e6*/ 	.byte	0xff
	.zero		1


	//   ....[110]....
        /*07e8*/ 	.word	0x00007d30
        /*07ec*/ 	.word	0x00000000
        /*07f0*/ 	.word	0x00000090
        /*07f4*/ 	.short	0x010a
        /*07f6*/ 	.byte	0xff
	.zero		1


	//   ....[111]....
        /*07f8*/ 	.word	0x00007d90
        /*07fc*/ 	.word	0x00000004
        /*0800*/ 	.word	0x00000008
        /*0804*/ 	.short	0x010a
        /*0806*/ 	.byte	0xff
	.zero		1


	//   ....[112]....
        /*0808*/ 	.word	0x00007e70
        /*080c*/ 	.word	0x00000002
        /*0810*/ 	.word	0x00000008
        /*0814*/ 	.short	0x010a
        /*0816*/ 	.byte	0xff
	.zero		1


	//   ....[113]....
        /*0818*/ 	.word	0x00007ec0
        /*081c*/ 	.word	0x00000000
        /*0820*/ 	.word	0x00000080
        /*0824*/ 	.short	0x010a
        /*0826*/ 	.byte	0xff
	.zero		1


	//   ....[114]....
        /*0828*/ 	.word	0x00007f20
        /*082c*/ 	.word	0x00000000
        /*0830*/ 	.word	0x000000c0
        /*0834*/ 	.short	0x010a
        /*0836*/ 	.byte	0xff
	.zero		1


	//   ....[115]....
        /*0838*/ 	.word	0x00007f80
        /*083c*/ 	.word	0x00000000
        /*0840*/ 	.word	0x00000000
        /*0844*/ 	.short	0x010a
        /*0846*/ 	.byte	0xff
	.zero		1


	//   ....[116]....
        /*0848*/ 	.word	0x00007fe0
        /*084c*/ 	.word	0x00000000
        /*0850*/ 	.word	0x00000000
        /*0854*/ 	.short	0x010a
        /*0856*/ 	.byte	0xff
	.zero		1


	//   ....[117]....
        /*0858*/ 	.word	0x00008040
        /*085c*/ 	.word	0x00000000
        /*0860*/ 	.word	0x00000000
        /*0864*/ 	.short	0x010a
        /*0866*/ 	.byte	0xff
	.zero		1


	//   ....[118]....
        /*0868*/ 	.word	0x000080a0
        /*086c*/ 	.word	0x00000000
        /*0870*/ 	.word	0x00000000
        /*0874*/ 	.short	0x010a
        /*0876*/ 	.byte	0xff
	.zero		1


	//   ....[119]....
        /*0878*/ 	.word	0x00008100
        /*087c*/ 	.word	0x00000000
        /*0880*/ 	.word	0x00000100
        /*0884*/ 	.short	0x010a
        /*0886*/ 	.byte	0xff
	.zero		1


	//   ....[120]....
        /*0888*/ 	.word	0x00008150
        /*088c*/ 	.word	0x00000000
        /*0890*/ 	.word	0x00000080
        /*0894*/ 	.short	0x010a
        /*0896*/ 	.byte	0xff
	.zero		1


	//   ....[121]....
        /*0898*/ 	.word	0x000081b0
        /*089c*/ 	.word	0x00000000
        /*08a0*/ 	.word	0x00000078
        /*08a4*/ 	.short	0x010a
        /*08a6*/ 	.byte	0xff
	.zero		1


	//   ....[122]....
        /*08a8*/ 	.word	0x00008210
        /*08ac*/ 	.word	0x00000003
        /*08b0*/ 	.word	0x00000060
        /*08b4*/ 	.short	0x010a
        /*08b6*/ 	.byte	0xff
	.zero		1


	//   ....[123]....
        /*08b8*/ 	.word	0x00008270
        /*08bc*/ 	.word	0x00000003
        /*08c0*/ 	.word	0x00000068
        /*08c4*/ 	.short	0x010a
        /*08c6*/ 	.byte	0xff
	.zero		1


	//   ....[124]....
        /*08c8*/ 	.word	0x000082d0
        /*08cc*/ 	.word	0x00000000
        /*08d0*/ 	.word	0x00000060
        /*08d4*/ 	.short	0x010a
        /*08d6*/ 	.byte	0xff
	.zero		1


	//   ....[125]....
        /*08d8*/ 	.word	0x00008320
        /*08dc*/ 	.word	0x00000000
        /*08e0*/ 	.word	0x00000080
        /*08e4*/ 	.short	0x010a
        /*08e6*/ 	.byte	0xff
	.zero		1


	//   ....[126]....
        /*08e8*/ 	.word	0x00008370
        /*08ec*/ 	.word	0x00000003
        /*08f0*/ 	.word	0x00000050
        /*08f4*/ 	.short	0x010a
        /*08f6*/ 	.byte	0xff
	.zero		1


	//   ....[127]....
        /*08f8*/ 	.word	0x000083c0
        /*08fc*/ 	.word	0x0000006f
        /*0900*/ 	.word	0x000000a0
        /*0904*/ 	.short	0x010a
        /*0906*/ 	.byte	0xff
	.zero		1


	//   ....[128]....
        /*0908*/ 	.word	0x00008410
        /*090c*/ 	.word	0x0000007d
        /*0910*/ 	.word	0x00000050
        /*0914*/ 	.short	0x010a
        /*0916*/ 	.byte	0xff
	.zero		1


	//----- nvinfo : EIATTR_NUM_MBARRIERS
	.align		4
.L_47:
        /*0918*/ 	.byte	0x03, 0x38
        /*091a*/ 	.short	0x0021


	//----- nvinfo : EIATTR_EXIT_INSTR_OFFSETS
	.align		4
        /*091c*/ 	.byte	0x04, 0x1c
        /*091e*/ 	.short	(.L_49 - .L_48)


	//   ....[0]....
.L_48:
        /*0920*/ 	.word	0x00002870


	//   ....[1]....
        /*0924*/ 	.word	0x00002d70


	//   ....[2]....
        /*0928*/ 	.word	0x00002dd0


	//   ....[3]....
        /*092c*/ 	.word	0x00004000


	//   ....[4]....
        /*0930*/ 	.word	0x00004dd0


	//   ....[5]....
        /*0934*/ 	.word	0x00004e10


	//   ....[6]....
        /*0938*/ 	.word	0x00007930


	//----- nvinfo : EIATTR_MAX_THREADS
	.align		4
.L_49:
        /*093c*/ 	.byte	0x04, 0x05
        /*093e*/ 	.short	(.L_51 - .L_50)
.L_50:
        /*0940*/ 	.word	0x00000100
        /*0944*/ 	.word	0x00000001
        /*0948*/ 	.word	0x00000001


	//----- nvinfo : EIATTR_CRS_STACK_SIZE
	.align		4
.L_51:
        /*094c*/ 	.byte	0x04, 0x1e
        /*094e*/ 	.short	(.L_53 - .L_52)
.L_52:
        /*0950*/ 	.word	0x00000000


	//----- nvinfo : EIATTR_CBANK_PARAM_SIZE
	.align		4
.L_53:
        /*0954*/ 	.byte	0x03, 0x19
        /*0956*/ 	.short	0x0800


	//----- nvinfo : EIATTR_PARAM_CBANK
	.align		4
        /*0958*/ 	.byte	0x04, 0x0a
        /*095a*/ 	.short	(.L_55 - .L_54)
	.align		4
.L_54:
        /*095c*/ 	.word	index@(.nv.constant0._ZN7cutlass13device_kernelINS_4gemm6kernel13GemmUniversalIN4cute5tupleIJiiiiEEENS1_10collective13CollectiveMmaINS1_35MainloopSm100TmaUmmaWarpSpecializedILi5ELi2ELi4ENS5_IJNS4_1CILi2EEENSA_ILi1EEESC_EEEEENS5_IJNSA_ILi128EEESF_NSA_ILi32EEEEEENS_12float_e5m2_tENS5_IJlSC_lEEESI_SJ_NS4_8TiledMMAINS4_8MMA_AtomIJNS4_10MMA_TraitsINS4_25SM100_MMA_F8F6F4_2x1SM_SSEJSI_SI_fSF_SF_NS4_17integral_constantINS4_4UMMA5MajorELSQ_0EEESR_NSO_INSP_7ScaleInELSS_0EEEST_EEEEEENS4_6LayoutINS5_IJSC_SC_SC_EEENS5_IJNSA_ILi0EEESY_SY_EEEEENS5_IJNS4_10UnderscoreES11_S11_EEEEENS4_18SM100_TMA_2SM_LOADENS4_14ComposedLayoutINS4_7SwizzleILi1ELi4ELi3EEENS4_18smem_ptr_flag_bitsILi8EEENSW_INS5_IJNSA_ILi8EEESG_EEENS5_IJSG_SC_EEEEEEEvNS4_8identityES14_S1E_vS1F_EENS_8epilogue10collective18CollectiveEpilogueINS1H_23Sm100TmaWarpSpecializedILi2ELi2ELi32ELb0ELb0EEEJNS5_IJNSA_ILi64EEESF_SG_EEENS5_IJNSW_IS1M_SC_EENSW_INS5_IJSG_SB_EEENS5_IJSC_S1M_EEEEEEEESI_SJ_SI_SJ_NS1H_6fusion15FusionCallbacksIS1L_NS1T_17LinearCombinationISI_fSI_fLNS_15FloatRoundStyleE2EEES1N_S1S_JEEENS4_5SM1004TMEM4LOAD26SM100_TMEM_LOAD_32dp32b32xENS4_13SM90_TMA_LOADES1E_NS4_39AutoVectorizingCopyWithAssumedAlignmentILi128EEENS4_14SM90_TMA_STOREES1E_S25_S25_EEEvvEEEEvNT_6ParamsE)
        /*0960*/ 	.short	0x0380
        /*0962*/ 	.short	0x0800


	//----- nvinfo : EIATTR_SW_WAR
	.align		4
.L_55:
        /*0964*/ 	.byte	0x04, 0x36
        /*0966*/ 	.short	(.L_57 - .L_56)
.L_56:
        /*0968*/ 	.word	0x00000008
.L_57:


//--------------------- .nv.callgraph             --------------------------
	.section	.nv.callgraph,"",@"SHT_CUDA_CALLGRAPH"
	.align	4
	.sectionentsize	8
	.align		4
        /*0000*/ 	.word	0x00000000
	.align		4
        /*0004*/ 	.word	0xffffffff
	.align		4
        /*0008*/ 	.word	index@(_ZN7cutlass13device_kernelINS_4gemm6kernel13GemmUniversalIN4cute5tupleIJiiiiEEENS1_10collective13CollectiveMmaINS1_35MainloopSm100TmaUmmaWarpSpecializedILi5ELi2ELi4ENS5_IJNS4_1CILi2EEENSA_ILi1EEESC_EEEEENS5_IJNSA_ILi128EEESF_NSA_ILi32EEEEEENS_12float_e5m2_tENS5_IJlSC_lEEESI_SJ_NS4_8TiledMMAINS4_8MMA_AtomIJNS4_10MMA_TraitsINS4_25SM100_MMA_F8F6F4_2x1SM_SSEJSI_SI_fSF_SF_NS4_17integral_constantINS4_4UMMA5MajorELSQ_0EEESR_NSO_INSP_7ScaleInELSS_0EEEST_EEEEEENS4_6LayoutINS5_IJSC_SC_SC_EEENS5_IJNSA_ILi0EEESY_SY_EEEEENS5_IJNS4_10UnderscoreES11_S11_EEEEENS4_18SM100_TMA_2SM_LOADENS4_14ComposedLayoutINS4_7SwizzleILi1ELi4ELi3EEENS4_18smem_ptr_flag_bitsILi8EEENSW_INS5_IJNSA_ILi8EEESG_EEENS5_IJSG_SC_EEEEEEEvNS4_8identityES14_S1E_vS1F_EENS_8epilogue10collective18CollectiveEpilogueINS1H_23Sm100TmaWarpSpecializedILi2ELi2ELi32ELb0ELb0EEEJNS5_IJNSA_ILi64EEESF_SG_EEENS5_IJNSW_IS1M_SC_EENSW_INS5_IJSG_SB_EEENS5_IJSC_S1M_EEEEEEEESI_SJ_SI_SJ_NS1H_6fusion15FusionCallbacksIS1L_NS1T_17LinearCombinationISI_fSI_fLNS_15FloatRoundStyleE2EEES1N_S1S_JEEENS4_5SM1004TMEM4LOAD26SM100_TMEM_LOAD_32dp32b32xENS4_13SM90_TMA_LOADES1E_NS4_39AutoVectorizingCopyWithAssumedAlignmentILi128EEENS4_14SM90_TMA_STOREES1E_S25_S25_EEEvvEEEEvNT_6ParamsE)
	.align		4
        /*000c*/ 	.word	index@(__assertfail)
	.align		4
        /*0010*/ 	.word	0x00000000
	.align		4
        /*0014*/ 	.word	0xfffffffe
	.align		4
        /*0018*/ 	.word	0x00000000
	.align		4
        /*001c*/ 	.word	0xfffffffd
	.align		4
        /*0020*/ 	.word	0x00000000
	.align		4
        /*0024*/ 	.word	0xfffffffc


//--------------------- .nv.constant4             --------------------------
	.section	.nv.constant4,"a",@progbits
	.align	8
	.align		8
.nv.constant4:
        /*0000*/ 	.dword	__assertfail
	.align		8
        /*0008*/ 	.dword	__unnamed_1
	.align		8
        /*0010*/ 	.dword	__unnamed_2
	.align		8
        /*0018*/ 	.dword	_ZN39_INTERNAL_3eae31a0_4_k_cu_b526b22e_94344cuda3std3__45__cpo5beginE
	.align		8
        /*0020*/ 	.dword	_ZN39_INTERNAL_3eae31a0_4_k_cu_b526b22e_94344cuda3std3__45__cpo3endE
	.align		8
        /*0028*/ 	.dword	_ZN39_INTERNAL_3eae31a0_4_k_cu_b526b22e_94344cuda3std3__45__cpo6cbeginE
	.align		8
        /*0030*/ 	.dword	_ZN39_INTERNAL_3eae31a0_4_k_cu_b526b22e_94344cuda3std3__45__cpo4cendE
	.align		8
        /*0038*/ 	.dword	_ZN39_INTERNAL_3eae31a0_4_k_cu_b526b22e_94344cuda3std3__441_GLOBAL__N__3eae31a0_4_k_cu_b526b22e_94346ignoreE
	.align		8
        /*0040*/ 	.dword	_ZN39_INTERNAL_3eae31a0_4_k_cu_b526b22e_94344cuda3std3__419piecewise_constructE
	.align		8
        /*0048*/ 	.dword	_ZN39_INTERNAL_3eae31a0_4_k_cu_b526b22e_94344cuda3std3__48in_placeE
	.align		8
        /*0050*/ 	.dword	_ZN39_INTERNAL_3eae31a0_4_k_cu_b526b22e_94344cuda3std6ranges3__45__cpo4swapE
	.align		8
        /*0058*/ 	.dword	_ZN39_INTERNAL_3eae31a0_4_k_cu_b526b22e_94344cuda3std6ranges3__45__cpo9iter_moveE
	.align		8
        /*0060*/ 	.dword	_ZN39_INTERNAL_3eae31a0_4_k_cu_b526b22e_94344cute7productE
	.align		8
        /*0068*/ 	.dword	_ZN39_INTERNAL_3eae31a0_4_k_cu_b526b22e_94344cute1_E
	.align		8
        /*0070*/ 	.dword	$str$25
	.align		8
        /*0078*/ 	.dword	$str$26
	.align		8
        /*0080*/ 	.dword	$str$27
	.align		8
        /*0088*/ 	.dword	$str$28


//--------------------- .text._ZN7cutlass13device_kernelINS_4gemm6kernel13GemmUniversalIN4cute5tupleIJiiiiEEENS1_10collective13CollectiveMmaINS1_35MainloopSm100TmaUmmaWarpSpecializedILi5ELi2ELi4ENS5_IJNS4_1CILi2EEENSA_ILi1EEESC_EEEEENS5_IJNSA_ILi128EEESF_NSA_ILi32EEEEEENS_12float_e5m2_tENS5_IJlSC_lEEESI_SJ_NS4_8TiledMMAINS4_8MMA_AtomIJNS4_10MMA_TraitsINS4_25SM100_MMA_F8F6F4_2x1SM_SSEJSI_SI_fSF_SF_NS4_17integral_constantINS4_4UMMA5MajorELSQ_0EEESR_NSO_INSP_7ScaleInELSS_0EEEST_EEEEEENS4_6LayoutINS5_IJSC_SC_SC_EEENS5_IJNSA_ILi0EEESY_SY_EEEEENS5_IJNS4_10UnderscoreES11_S11_EEEEENS4_18SM100_TMA_2SM_LOADENS4_14ComposedLayoutINS4_7SwizzleILi1ELi4ELi3EEENS4_18smem_ptr_flag_bitsILi8EEENSW_INS5_IJNSA_ILi8EEESG_EEENS5_IJSG_SC_EEEEEEEvNS4_8identityES14_S1E_vS1F_EENS_8epilogue10collective18CollectiveEpilogueINS1H_23Sm100TmaWarpSpecializedILi2ELi2ELi32ELb0ELb0EEEJNS5_IJNSA_ILi64EEESF_SG_EEENS5_IJNSW_IS1M_SC_EENSW_INS5_IJSG_SB_EEENS5_IJSC_S1M_EEEEEEEESI_SJ_SI_SJ_NS1H_6fusion15FusionCallbacksIS1L_NS1T_17LinearCombinationISI_fSI_fLNS_15FloatRoundStyleE2EEES1N_S1S_JEEENS4_5SM1004TMEM4LOAD26SM100_TMEM_LOAD_32dp32b32xENS4_13SM90_TMA_LOADES1E_NS4_39AutoVectorizingCopyWithAssumedAlignmentILi128EEENS4_14SM90_TMA_STOREES1E_S25_S25_EEEvvEEEEvNT_6ParamsE --------------------------
	.section	.text._ZN7cutlass13device_kernelINS_4gemm6kernel13GemmUniversalIN4cute5tupleIJiiiiEEENS1_10collective13CollectiveMmaINS1_35MainloopSm100TmaUmmaWarpSpecializedILi5ELi2ELi4ENS5_IJNS4_1CILi2EEENSA_ILi1EEESC_EEEEENS5_IJNSA_ILi128EEESF_NSA_ILi32EEEEEENS_12float_e5m2_tENS5_IJlSC_lEEESI_SJ_NS4_8TiledMMAINS4_8MMA_AtomIJNS4_10MMA_TraitsINS4_25SM100_MMA_F8F6F4_2x1SM_SSEJSI_SI_fSF_SF_NS4_17integral_constantINS4_4UMMA5MajorELSQ_0EEESR_NSO_INSP_7ScaleInELSS_0EEEST_EEEEEENS4_6LayoutINS5_IJSC_SC_SC_EEENS5_IJNSA_ILi0EEESY_SY_EEEEENS5_IJNS4_10UnderscoreES11_S11_EEEEENS4_18SM100_TMA_2SM_LOADENS4_14ComposedLayoutINS4_7SwizzleILi1ELi4ELi3EEENS4_18smem_ptr_flag_bitsILi8EEENSW_INS5_IJNSA_ILi8EEESG_EEENS5_IJSG_SC_EEEEEEEvNS4_8identityES14_S1E_vS1F_EENS_8epilogue10collective18CollectiveEpilogueINS1H_23Sm100TmaWarpSpecializedILi2ELi2ELi32ELb0ELb0EEEJNS5_IJNSA_ILi64EEESF_SG_EEENS5_IJNSW_IS1M_SC_EENSW_INS5_IJSG_SB_EEENS5_IJSC_S1M_EEEEEEEESI_SJ_SI_SJ_NS1H_6fusion15FusionCallbacksIS1L_NS1T_17LinearCombinationISI_fSI_fLNS_15FloatRoundStyleE2EEES1N_S1S_JEEENS4_5SM1004TMEM4LOAD26SM100_TMEM_LOAD_32dp32b32xENS4_13SM90_TMA_LOADES1E_NS4_39AutoVectorizingCopyWithAssumedAlignmentILi128EEENS4_14SM90_TMA_STOREES1E_S25_S25_EEEvvEEEEvNT_6ParamsE,"ax",@progbits
	.align	128
.text._ZN7cutlass13device_kernelINS_4gemm6kernel13GemmUniversalIN4cute5tupleIJiiiiEEENS1_10collective13CollectiveMmaINS1_35MainloopSm100TmaUmmaWarpSpecializedILi5ELi2ELi4ENS5_IJNS4_1CILi2EEENSA_ILi1EEESC_EEEEENS5_IJNSA_ILi128EEESF_NSA_ILi32EEEEEENS_12float_e5m2_tENS5_IJlSC_lEEESI_SJ_NS4_8TiledMMAINS4_8MMA_AtomIJNS4_10MMA_TraitsINS4_25SM100_MMA_F8F6F4_2x1SM_SSEJSI_SI_fSF_SF_NS4_17integral_constantINS4_4UMMA5MajorELSQ_0EEESR_NSO_INSP_7ScaleInELSS_0EEEST_EEEEEENS4_6LayoutINS5_IJSC_SC_SC_EEENS5_IJNSA_ILi0EEESY_SY_EEEEENS5_IJNS4_10UnderscoreES11_S11_EEEEENS4_18SM100_TMA_2SM_LOADENS4_14ComposedLayoutINS4_7SwizzleILi1ELi4ELi3EEENS4_18smem_ptr_flag_bitsILi8EEENSW_INS5_IJNSA_ILi8EEESG_EEENS5_IJSG_SC_EEEEEEEvNS4_8identityES14_S1E_vS1F_EENS_8epilogue10collective18CollectiveEpilogueINS1H_23Sm100TmaWarpSpecializedILi2ELi2ELi32ELb0ELb0EEEJNS5_IJNSA_ILi64EEESF_SG_EEENS5_IJNSW_IS1M_SC_EENSW_INS5_IJSG_SB_EEENS5_IJSC_S1M_EEEEEEEESI_SJ_SI_SJ_NS1H_6fusion15FusionCallbacksIS1L_NS1T_17LinearCombinationISI_fSI_fLNS_15FloatRoundStyleE2EEES1N_S1S_JEEENS4_5SM1004TMEM4LOAD26SM100_TMEM_LOAD_32dp32b32xENS4_13SM90_TMA_LOADES1E_NS4_39AutoVectorizingCopyWithAssumedAlignmentILi128EEENS4_14SM90_TMA_STOREES1E_S25_S25_EEEvvEEEEvNT_6ParamsE:
        .type           _ZN7cutlass13device_kernelINS_4gemm6kernel13GemmUniversalIN4cute5tupleIJiiiiEEENS1_10collective13CollectiveMmaINS1_35MainloopSm100TmaUmmaWarpSpecializedILi5ELi2ELi4ENS5_IJNS4_1CILi2EEENSA_ILi1EEESC_EEEEENS5_IJNSA_ILi128EEESF_NSA_ILi32EEEEEENS_12float_e5m2_tENS5_IJlSC_lEEESI_SJ_NS4_8TiledMMAINS4_8MMA_AtomIJNS4_10MMA_TraitsINS4_25SM100_MMA_F8F6F4_2x1SM_SSEJSI_SI_fSF_SF_NS4_17integral_constantINS4_4UMMA5MajorELSQ_0EEESR_NSO_INSP_7ScaleInELSS_0EEEST_EEEEEENS4_6LayoutINS5_IJSC_SC_SC_EEENS5_IJNSA_ILi0EEESY_SY_EEEEENS5_IJNS4_10UnderscoreES11_S11_EEEEENS4_18SM100_TMA_2SM_LOADENS4_14ComposedLayoutINS4_7SwizzleILi1ELi4ELi3EEENS4_18smem_ptr_flag_bitsILi8EEENSW_INS5_IJNSA_ILi8EEESG_EEENS5_IJSG_SC_EEEEEEEvNS4_8identityES14_S1E_vS1F_EENS_8epilogue10collective18CollectiveEpilogueINS1H_23Sm100TmaWarpSpecializedILi2ELi2ELi32ELb0ELb0EEEJNS5_IJNSA_ILi64EEESF_SG_EEENS5_IJNSW_IS1M_SC_EENSW_INS5_IJSG_SB_EEENS5_IJSC_S1M_EEEEEEEESI_SJ_SI_SJ_NS1H_6fusion15FusionCallbacksIS1L_NS1T_17LinearCombinationISI_fSI_fLNS_15FloatRoundStyleE2EEES1N_S1S_JEEENS4_5SM1004TMEM4LOAD26SM100_TMEM_LOAD_32dp32b32xENS4_13SM90_TMA_LOADES1E_NS4_39AutoVectorizingCopyWithAssumedAlignmentILi128EEENS4_14SM90_TMA_STOREES1E_S25_S25_EEEvvEEEEvNT_6ParamsE,@function
        .size           _ZN7cutlass13device_kernelINS_4gemm6kernel13GemmUniversalIN4cute5tupleIJiiiiEEENS1_10collective13CollectiveMmaINS1_35MainloopSm100TmaUmmaWarpSpecializedILi5ELi2ELi4ENS5_IJNS4_1CILi2EEENSA_ILi1EEESC_EEEEENS5_IJNSA_ILi128EEESF_NSA_ILi32EEEEEENS_12float_e5m2_tENS5_IJlSC_lEEESI_SJ_NS4_8TiledMMAINS4_8MMA_AtomIJNS4_10MMA_TraitsINS4_25SM100_MMA_F8F6F4_2x1SM_SSEJSI_SI_fSF_SF_NS4_17integral_constantINS4_4UMMA5MajorELSQ_0EEESR_NSO_INSP_7ScaleInELSS_0EEEST_EEEEEENS4_6LayoutINS5_IJSC_SC_SC_EEENS5_IJNSA_ILi0EEESY_SY_EEEEENS5_IJNS4_10UnderscoreES11_S11_EEEEENS4_18SM100_TMA_2SM_LOADENS4_14ComposedLayoutINS4_7SwizzleILi1ELi4ELi3EEENS4_18smem_ptr_flag_bitsILi8EEENSW_INS5_IJNSA_ILi8EEESG_EEENS5_IJSG_SC_EEEEEEEvNS4_8identityES14_S1E_vS1F_EENS_8epilogue10collective18CollectiveEpilogueINS1H_23Sm100TmaWarpSpecializedILi2ELi2ELi32ELb0ELb0EEEJNS5_IJNSA_ILi64EEESF_SG_EEENS5_IJNSW_IS1M_SC_EENSW_INS5_IJSG_SB_EEENS5_IJSC_S1M_EEEEEEEESI_SJ_SI_SJ_NS1H_6fusion15FusionCallbacksIS1L_NS1T_17LinearCombinationISI_fSI_fLNS_15FloatRoundStyleE2EEES1N_S1S_JEEENS4_5SM1004TMEM4LOAD26SM100_TMEM_LOAD_32dp32b32xENS4_13SM90_TMA_LOADES1E_NS4_39AutoVectorizingCopyWithAssumedAlignmentILi128EEENS4_14SM90_TMA_STOREES1E_S25_S25_EEEvvEEEEvNT_6ParamsE,(.L_x_166 - _ZN7cutlass13device_kernelINS_4gemm6kernel13GemmUniversalIN4cute5tupleIJiiiiEEENS1_10collective13CollectiveMmaINS1_35MainloopSm100TmaUmmaWarpSpecializedILi5ELi2ELi4ENS5_IJNS4_1CILi2EEENSA_ILi1EEESC_EEEEENS5_IJNSA_ILi128EEESF_NSA_ILi32EEEEEENS_12float_e5m2_tENS5_IJlSC_lEEESI_SJ_NS4_8TiledMMAINS4_8MMA_AtomIJNS4_10MMA_TraitsINS4_25SM100_MMA_F8F6F4_2x1SM_SSEJSI_SI_fSF_SF_NS4_17integral_constantINS4_4UMMA5MajorELSQ_0EEESR_NSO_INSP_7ScaleInELSS_0EEEST_EEEEEENS4_6LayoutINS5_IJSC_SC_SC_EEENS5_IJNSA_ILi0EEESY_SY_EEEEENS5_IJNS4_10UnderscoreES11_S11_EEEEENS4_18SM100_TMA_2SM_LOADENS4_14ComposedLayoutINS4_7SwizzleILi1ELi4ELi3EEENS4_18smem_ptr_flag_bitsILi8EEENSW_INS5_IJNSA_ILi8EEESG_EEENS5_IJSG_SC_EEEEEEEvNS4_8identityES14_S1E_vS1F_EENS_8epilogue10collective18CollectiveEpilogueINS1H_23Sm100TmaWarpSpecializedILi2ELi2ELi32ELb0ELb0EEEJNS5_IJNSA_ILi64EEESF_SG_EEENS5_IJNSW_IS1M_SC_EENSW_INS5_IJSG_SB_EEENS5_IJSC_S1M_EEEEEEEESI_SJ_SI_SJ_NS1H_6fusion15FusionCallbacksIS1L_NS1T_17LinearCombinationISI_fSI_fLNS_15FloatRoundStyleE2EEES1N_S1S_JEEENS4_5SM1004TMEM4LOAD26SM100_TMEM_LOAD_32dp32b32xENS4_13SM90_TMA_LOADES1E_NS4_39AutoVectorizingCopyWithAssumedAlignmentILi128EEENS4_14SM90_TMA_STOREES1E_S25_S25_EEEvvEEEEvNT_6ParamsE)
        .other          _ZN7cutlass13device_kernelINS_4gemm6kernel13GemmUniversalIN4cute5tupleIJiiiiEEENS1_10collective13CollectiveMmaINS1_35MainloopSm100TmaUmmaWarpSpecializedILi5ELi2ELi4ENS5_IJNS4_1CILi2EEENSA_ILi1EEESC_EEEEENS5_IJNSA_ILi128EEESF_NSA_ILi32EEEEEENS_12float_e5m2_tENS5_IJlSC_lEEESI_SJ_NS4_8TiledMMAINS4_8MMA_AtomIJNS4_10MMA_TraitsINS4_25SM100_MMA_F8F6F4_2x1SM_SSEJSI_SI_fSF_SF_NS4_17integral_constantINS4_4UMMA5MajorELSQ_0EEESR_NSO_INSP_7ScaleInELSS_0EEEST_EEEEEENS4_6LayoutINS5_IJSC_SC_SC_EEENS5_IJNSA_ILi0EEESY_SY_EEEEENS5_IJNS4_10UnderscoreES11_S11_EEEEENS4_18SM100_TMA_2SM_LOADENS4_14ComposedLayoutINS4_7SwizzleILi1ELi4ELi3EEENS4_18smem_ptr_flag_bitsILi8EEENSW_INS5_IJNSA_ILi8EEESG_EEENS5_IJSG_SC_EEEEEEEvNS4_8identityES14_S1E_vS1F_EENS_8epilogue10collective18CollectiveEpilogueINS1H_23Sm100TmaWarpSpecializedILi2ELi2ELi32ELb0ELb0EEEJNS5_IJNSA_ILi64EEESF_SG_EEENS5_IJNSW_IS1M_SC_EENSW_INS5_IJSG_SB_EEENS5_IJSC_S1M_EEEEEEEESI_SJ_SI_SJ_NS1H_6fusion15FusionCallbacksIS1L_NS1T_17LinearCombinationISI_fSI_fLNS_15FloatRoundStyleE2EEES1N_S1S_JEEENS4_5SM1004TMEM4LOAD26SM100_TMEM_LOAD_32dp32b32xENS4_13SM90_TMA_LOADES1E_NS4_39AutoVectorizingCopyWithAssumedAlignmentILi128EEENS4_14SM90_TMA_STOREES1E_S25_S25_EEEvvEEEEvNT_6ParamsE,@"STO_CUDA_ENTRY STV_DEFAULT"
_ZN7cutlass13device_kernelINS_4gemm6kernel13GemmUniversalIN4cute5tupleIJiiiiEEENS1_10collective13CollectiveMmaINS1_35MainloopSm100TmaUmmaWarpSpecializedILi5ELi2ELi4ENS5_IJNS4_1CILi2EEENSA_ILi1EEESC_EEEEENS5_IJNSA_ILi128EEESF_NSA_ILi32EEEEEENS_12float_e5m2_tENS5_IJlSC_lEEESI_SJ_NS4_8TiledMMAINS4_8MMA_AtomIJNS4_10MMA_TraitsINS4_25SM100_MMA_F8F6F4_2x1SM_SSEJSI_SI_fSF_SF_NS4_17integral_constantINS4_4UMMA5MajorELSQ_0EEESR_NSO_INSP_7ScaleInELSS_0EEEST_EEEEEENS4_6LayoutINS5_IJSC_SC_SC_EEENS5_IJNSA_ILi0EEESY_SY_EEEEENS5_IJNS4_10UnderscoreES11_S11_EEEEENS4_18SM100_TMA_2SM_LOADENS4_14ComposedLayoutINS4_7SwizzleILi1ELi4ELi3EEENS4_18smem_ptr_flag_bitsILi8EEENSW_INS5_IJNSA_ILi8EEESG_EEENS5_IJSG_SC_EEEEEEEvNS4_8identityES14_S1E_vS1F_EENS_8epilogue10collective18CollectiveEpilogueINS1H_23Sm100TmaWarpSpecializedILi2ELi2ELi32ELb0ELb0EEEJNS5_IJNSA_ILi64EEESF_SG_EEENS5_IJNSW_IS1M_SC_EENSW_INS5_IJSG_SB_EEENS5_IJSC_S1M_EEEEEEEESI_SJ_SI_SJ_NS1H_6fusion15FusionCallbacksIS1L_NS1T_17LinearCombinationISI_fSI_fLNS_15FloatRoundStyleE2EEES1N_S1S_JEEENS4_5SM1004TMEM4LOAD26SM100_TMEM_LOAD_32dp32b32xENS4_13SM90_TMA_LOADES1E_NS4_39AutoVectorizingCopyWithAssumedAlignmentILi128EEENS4_14SM90_TMA_STOREES1E_S25_S25_EEEvvEEEEvNT_6ParamsE:
[----:B------:R-:W1:Y:S01]  /*0000*/  LDC R1, c[0x0][0x37c] ;  /* 0x0000df00ff017b82 */ /* 0x000e620000000800 */
[----:B------:R-:W2:Y:S01]  /*0010*/  S2R R109, SR_TID.X ;  /* 0x00000000006d7919 */ /* 0x000ea20000002100 */
[----:B------:R-:W3:Y:S06]  /*0020*/  LDCU.64 UR6, c[0x0][0x890] ;  /* 0x00011200ff0677ac */ /* 0x000eec0008000a00 */
[----:B------:R-:W4:Y:S01]  /*0030*/  S2UR UR37, SR_CgaCtaId ;  /* 0x00000000002579c3 */ /* 0x000f220000008800 */
[----:B------:R-:W-:Y:S02]  /*0040*/  PRMT R95, RZ, 0x7610, R95 ;  /* 0x00007610ff5f7816 */ /* 0x000fe4000000005f */
[----:B------:R-:W-:Y:S01]  /*0050*/  ELECT P1, URZ, PT ;  /* 0x0000000000ff782f */ /* 0x000fe20003820000 */
[----:B------:R-:W1:Y:S01]  /*0060*/  LDCU.64 UR46, c[0x0][0x358] ;  /* 0x00006b00ff2e77ac */ /* 0x000e620008000a00 */
[----:B---3--:R-:W-:-:S04]  /*0070*/  UISETP.NE.U32.AND UP0, UPT, UR6, URZ, UPT ;  /* 0x000000ff0600728c */ /* 0x008fc8000bf05070 */
[----:B------:R-:W-:Y:S02]  /*0080*/  UISETP.NE.AND.EX UP0, UPT, UR7, URZ, UPT, UP0 ;  /* 0x000000ff0700728c */ /* 0x000fe4000bf05300 */
[----:B----4-:R-:W-:Y:S02]  /*0090*/  ULOP3.LUT UR5, UR37, 0x1, URZ, 0xc0, !UPT ;  /* 0x0000000125057892 */ /* 0x010fe4000f8ec0ff */
[----:B------:R-:W-:Y:S01]  /*00a0*/  ULOP3.LUT UR4, UR37, 0x1, URZ, 0x3c, !UPT ;  /* 0x0000000125047892 */ /* 0x000fe2000f8e3cff */
[----:B--2---:R-:W-:-:S05]  /*00b0*/  SHF.R.U32.HI R102, RZ, 0x5, R109 ;  /* 0x00000005ff667819 */ /* 0x004fca000001166d */
[----:B------:R-:W2:Y:S02]  /*00c0*/  SHFL.IDX PT, R0, R102, RZ, 0x1f ;  /* 0x00001fff66007589 */ /* 0x000ea400000e0000 */
[----:B--2---:R-:W-:Y:S01]  /*00d0*/  R2UR UR10, R0 ;  /* 0x00000000000a72ca */ /* 0x004fe200000e0000 */
[----:B-1----:R-:W-:-:S14]  /*00e0*/  BRA.U UP0, `(.L_x_0) ;  /* 0x00000001002c7547 */ /* 0x002fdc000b800000 */
[----:B------:R-:W1:Y:S02]  /*00f0*/  LDCU.64 UR8, c[0x0][0x888] ;  /* 0x00011100ff0877ac */ /* 0x000e640008000a00 */
[----:B-1----:R-:W-:-:S04]  /*0100*/  UISETP.NE.U32.AND UP0, UPT, UR8, URZ, UPT ;  /* 0x000000ff0800728c */ /* 0x002fc8000bf05070 */
[----:B------:R-:W-:-:S09]  /*0110*/  UISETP.NE.AND.EX UP0, UPT, UR9, URZ, UPT, UP0 ;  /* 0x000000ff0900728c */ /* 0x000fd2000bf05300 */
[----:B------:R-:W-:Y:S05]  /*0120*/  BRA.U !UP0, `(.L_x_1) ;  /* 0x0000000108107547 */ /* 0x000fea000b800000 */
[----:B------:R-:W1:Y:S02]  /*0130*/  LDC.64 R2, c[0x0][0x888] ;  /* 0x00022200ff027b82 */ /* 0x000e640000000a00 */
[----:B-1----:R1:W5:Y:S01]  /*0140*/  LDG.E R49, desc[UR46][R2.64] ;  /* 0x0000002e02317981 */ /* 0x002362000c1e1900 */
[----:B------:R-:W-:Y:S01]  /*0150*/  HFMA2 R95, -RZ, RZ, 0, 5.9604644775390625e-08 ;  /* 0x00000001ff5f7431 */ /* 0x000fe200000001ff */
[----:B------:R-:W-:Y:S05]  /*0160*/  BRA `(.L_x_0) ;  /* 0x00000000000c7947 */ /* 0x000fea0003800000 */
.L_x_1:
[----:B------:R-:W1:Y:S01]  /*0170*/  LDCU UR8, c[0x0][0x880] ;  /* 0x00011000ff0877ac */ /* 0x000e620008000800 */
[----:B------:R-:W-:Y:S01]  /*0180*/  HFMA2 R95, -RZ, RZ, 0, 5.9604644775390625e-08 ;  /* 0x00000001ff5f7431 */ /* 0x000fe200000001ff */
[----:B-1----:R-:W-:-:S07]  /*0190*/  MOV R49, UR8 ;  /* 0x0000000800317c02 */ /* 0x002fce0008000f00 */
.L_x_0:
[----:B------:R-:W2:Y:S02]  /*01a0*/  LDCU.64 UR8, c[0x0][0x8b0] ;  /* 0x00011600ff0877ac */ /* 0x000ea40008000a00 */
[----:B--2---:R-:W-:-:S04]  /*01b0*/  UISETP.NE.U32.AND UP0, UPT, UR8, URZ, UPT ;  /* 0x000000ff0800728c */ /* 0x004fc8000bf05070 */
[----:B------:R-:W-:-:S09]  /*01c0*/  UISETP.NE.AND.EX UP0, UPT, UR9, URZ, UPT, UP0 ;  /* 0x000000ff0900728c */ /* 0x000fd2000bf05300 */
[----:B------:R-:W-:Y:S05]  /*01d0*/  BRA.U UP0, `(.L_x_2) ;  /* 0x0000000100247547 */ /* 0x000fea000b800000 */
[----:B------:R-:W2:Y:S02]  /*01e0*/  LDCU.64 UR8, c[0x0][0x8a8] ;  /* 0x00011500ff0877ac */ /* 0x000ea40008000a00 */
[----:B--2---:R-:W-:-:S04]  /*01f0*/  UISETP.NE.U32.AND UP0, UPT, UR8, URZ, UPT ;  /* 0x000000ff0800728c */ /* 0x004fc8000bf05070 */
[----:B------:R-:W-:-:S09]  /*0200*/  UISETP.NE.AND.EX UP0, UPT, UR9, URZ, UPT, UP0 ;  /* 0x000000ff0900728c */ /* 0x000fd2000bf05300 */
[----:B------:R-:W-:Y:S05]  /*0210*/  BRA.U !UP0, `(.L_x_3) ;  /* 0x00000001080c7547 */ /* 0x000fea000b800000 */
[----:B------:R-:W2:Y:S02]  /*0220*/  LDC.64 R46, c[0x0][0x8a8] ;  /* 0x00022a00ff2e7b82 */ /* 0x000ea40000000a00 */
[----:B--2---:R2:W5:Y:S01]  /*0230*/  LDG.E R46, desc[UR46][R46.64] ;  /* 0x0000002e2e2e7981 */ /* 0x004562000c1e1900 */
[----:B------:R-:W-:Y:S05]  /*0240*/  BRA `(.L_x_2) ;  /* 0x0000000000087947 */ /* 0x000fea0003800000 */
.L_x_3:
[----:B------:R-:W2:Y:S02]  /*0250*/  LDCU UR8, c[0x0][0x8a0] ;  /* 0x00011400ff0877ac */ /* 0x000ea40008000800 */
[----:B--2---:R-:W-:Y:S02]  /*0260*/  MOV R46, UR8 ;  /* 0x00000008002e7c02 */ /* 0x004fe40008000f00 */
.L_x_2:
[----:B------:R-:W-:Y:S01]  /*0270*/  IMAD.U32 R0, RZ, RZ, UR10 ;  /* 0x0000000aff007e24 */ /* 0x000fe2000f8e00ff */
[----:B------:R-:W-:Y:S04]  /*0280*/  BSSY.RECONVERGENT B0, `(.L_x_4) ;  /* 0x000000c000007945 */ /* 0x000fe80003800200 */
[C---:B------:R-:W-:Y:S02]  /*0290*/  ISETP.NE.OR P2, PT, R0.reuse, 0x1, !P1 ;  /* 0x000000010000780c */ /* 0x040fe40004f45670 */
[----:B------:R-:W-:-:S11]  /*02a0*/  ISETP.NE.OR P0, PT, R0, 0x3, !P1 ;  /* 0x000000030000780c */ /* 0x000fd60004f05670 */
[----:B------:R-:W-:Y:S05]  /*02b0*/  @P2 BRA `(.L_x_5) ;  /* 0x0000000000202947 */ /* 0x000fea0003800000 */
[----:B------:R-:W3:Y:S02]  /*02c0*/  LDCU.64 UR8, c[0x0][0x348] ;  /* 0x00006900ff0877ac */ /* 0x000ee40008000a00 */
[----:B---3--:R-:W-:Y:S02]  /*02d0*/  UIADD3 UR12, UP1, UPT, UR8, 0x80, URZ ;  /* 0x00000080080c7890 */ /* 0x008fe4000ff3e0ff */
[----:B------:R-:W-:Y:S02]  /*02e0*/  UIADD3 UR8, UP0, UPT, UR8, 0x180, URZ ;  /* 0x0000018008087890 */ /* 0x000fe4000ff1e0ff */
[----:B------:R-:W-:Y:S02]  /*02f0*/  UIADD3.X UR13, UPT, UPT, URZ, UR9, URZ, UP1, !UPT ;  /* 0x00000009ff0d7290 */ /* 0x000fe40008ffe4ff */
[----:B------:R-:W-:-:S07]  /*0300*/  UIADD3.X UR9, UPT, UPT, URZ, UR9, URZ, UP0, !UPT ;  /* 0x00000009ff097290 */ /* 0x000fce00087fe4ff */
[----:B------:R3:W-:Y:S02]  /*0310*/  UTMACCTL.PF [UR12] ;  /* 0x000000000c0079b9 */ /* 0x0007e40008040000 */
[----:B------:R3:W-:Y:S02]  /*0320*/  UTMACCTL.PF [UR8] ;  /* 0x00000000080079b9 */ /* 0x0007e40008040000 */
[----:B---3--:R-:W-:Y:S01]  /*0330*/  NOP ;  /* 0x0000000000007918 */ /* 0x008fe20000000000 */
.L_x_5:
[----:B------:R-:W-:Y:S05]  /*0340*/  BSYNC.RECONVERGENT B0 ;  /* 0x0000000000007941 */ /* 0x000fea0003800200 */
.L_x_4:
[----:B------:R-:W-:Y:S04]  /*0350*/  BSSY.RECONVERGENT B0, `(.L_x_6) ;  /* 0x000000a000007945 */ /* 0x000fe80003800200 */
        /* <DEDUP_REMOVED lines=9> */
.L_x_7:
[----:B------:R-:W-:Y:S05]  /*03f0*/  BSYNC.RECONVERGENT B0 ;  /* 0x0000000000007941 */ /* 0x000fea0003800200 */
.L_x_6:
[----:B------:R-:W3:Y:S01]  /*0400*/  LDCU.64 UR8, c[0x0][0x888] ;  /* 0x00011100ff0877ac */ /* 0x000ee20008000a00 */
[----:B------:R-:W-:Y:S02]  /*0410*/  UISETP.EQ.U32.AND UP1, UPT, UR6, URZ, UPT ;  /* 0x000000ff0600728c */ /* 0x000fe4000bf22070 */
[----:B------:R-:W-:Y:S02]  /*0420*/  UPLOP3.LUT UP5, UPT, UPT, UPT, UPT, 0x80, 0x8 ;  /* 0x000000000008789c */ /* 0x000fe40003faf070 */
[----:B---3--:R-:W-:-:S04]  /*0430*/  UISETP.NE.U32.AND UP0, UPT, UR8, URZ, UPT ;  /* 0x000000ff0800728c */ /* 0x008fc8000bf05070 */
[----:B------:R-:W-:-:S04]  /*0440*/  UISETP.NE.AND.EX UP0, UPT, UR9, URZ, UPT, UP0 ;  /* 0x000000ff0900728c */ /* 0x000fc8000bf05300 */
[----:B------:R-:W-:-:S04]  /*0450*/  UISETP.EQ.OR.EX UP2, UPT, UR7, URZ, !UP0, UP1 ;  /* 0x000000ff0700728c */ /* 0x000fc8000c742710 */
[----:B------:R-:W-:-:S05]  /*0460*/  UP2UR UR50, UPR, URZ, 0x4 ;  /* 0x00000004ff327883 */ /* 0x000fca0008000000 */
[----:B------:R-:W-:Y:S07]  /*0470*/  BRA.U !UP2, `(.L_x_8) ;  /* 0x000000010a207547 */ /* 0x000fee000b800000 */
[----:B------:R-:W-:Y:S01]  /*0480*/  UISETP.NE.U32.AND UP2, UPT, UR6, URZ, UPT ;  /* 0x000000ff0600728c */ /* 0x000fe2000bf45070 */
[----:B-----5:R-:W-:Y:S01]  /*0490*/  FSETP.NEU.AND P0, PT, R49, RZ, PT ;  /* 0x000000ff3100720b */ /* 0x020fe20003f0d000 */
[----:B------:R-:W-:Y:S02]  /*04a0*/  USEL UR6, URZ, 0xffffffff, UP0 ;  /* 0xffffffffff067887 */ /* 0x000fe40008000000 */
[----:B------:R-:W-:-:S10]  /*04b0*/  UISETP.NE.AND.EX UP2, UPT, UR7, URZ, UPT, UP2 ;  /* 0x000000ff0700728c */ /* 0x000fd4000bf45320 */
[----:B------:R-:W-:Y:S01]  /*04c0*/  VOTEU.ANY UP1, P0 ;  /* 0x0000000000ff7886 */ /* 0x000fe20000020100 */
[----:B------:R-:W-:-:S04]  /*04d0*/  @!UP2 USEL UR6, URZ, 0xffffffff, UP1 ;  /* 0xffffffffff06a887 */ /* 0x000fc80008800000 */
[----:B------:R-:W-:-:S04]  /*04e0*/  ULOP3.LUT UR6, UR6, 0x1, URZ, 0xc0, !UPT ;  /* 0x0000000106067892 */ /* 0x000fc8000f8ec0ff */
[----:B------:R-:W-:-:S11]  /*04f0*/  UISETP.NE.U32.AND UP5, UPT, UR6, 0x1, UPT ;  /* 0x000000010600788c */ /* 0x000fd6000bfa5070 */
.L_x_8:
[----:B------:R-:W3:Y:S01]  /*0500*/  SHFL.IDX PT, R0, R102, RZ, 0x1f ;  /* 0x00001fff66007589 */ /* 0x000ee200000e0000 */
[----:B------:R-:W-:-:S04]  /*0510*/  UISETP.NE.AND UP1, UPT, UR10, 0x2, UPT ;  /* 0x000000020a00788c */ /* 0x000fc8000bf25270 */
[----:B------:R-:W-:Y:S02]  /*0520*/  UISETP.EQ.AND UP2, UPT, UR5, URZ, !UP1 ;  /* 0x000000ff0500728c */ /* 0x000fe4000cf42270 */
[----:B------:R-:W-:-:S04]  /*0530*/  USEL UR6, URZ, 0x1, UP1 ;  /* 0x00000001ff067887 */ /* 0x000fc80008800000 */
[----:B------:R-:W-:Y:S02]  /*0540*/  PLOP3.LUT P5, PT, P1, PT, UP2, 0x80, 0x8 ;  /* 0x000000000008781c */ /* 0x000fe40000faf028 */
[----:B---3--:R-:W-:-:S13]  /*0550*/  ISETP.NE.AND P0, PT, R0, RZ, PT ;  /* 0x000000ff0000720c */ /* 0x008fda0003f05270 */
[----:B------:R-:W-:Y:S05]  /*0560*/  @P0 BRA `(.L_x_9) ;  /* 0x00000000004c0947 */ /* 0x000fea0003800000 */
[----:B------:R-:W-:Y:S01]  /*0570*/  UMOV UR8, 0x400 ;  /* 0x0000040000087882 */ /* 0x000fe20000000000 */
[----:B------:R-:W-:Y:S01]  /*0580*/  UMOV UR7, 0x1 ;  /* 0x0000000100077882 */ /* 0x000fe20000000000 */
[----:B------:R-:W-:Y:S02]  /*0590*/  ULEA UR8, UR37, UR8, 0x18 ;  /* 0x0000000825087291 */ /* 0x000fe4000f8ec0ff */
[----:B------:R-:W-:-:S04]  /*05a0*/  UIADD3 UR12, UPT, UPT, -UR7, 0x100000, URZ ;  /* 0x00100000070c7890 */ /* 0x000fc8000fffe1ff */
[----:B------:R-:W-:Y:S02]  /*05b0*/  USHF.L.U32 UR13, UR12, 0xb, URZ ;  /* 0x0000000b0c0d7899 */ /* 0x000fe400080006ff */
[----:B------:R-:W-:Y:S01]  /*05c0*/  USHF.L.U32 UR12, UR12, 0x1, URZ ;  /* 0x000000010c0c7899 */ /* 0x000fe200080006ff */
[----:B------:R-:W-:Y:S01]  /*05d0*/  ELECT P0, URZ, PT ;  /* 0x0000000000ff782f */ /* 0x000fe20003800000 */
[----:B------:R-:W3:Y:S10]  /*05e0*/  FENCE.VIEW.ASYNC.S ;  /* 0x00000000000073c6 */ /* 0x000ef40000000000 */
[----:B---3--:R3:W4:Y:S01]  /*05f0*/  SYNCS.EXCH.64 URZ, [UR8], UR12 ;  /* 0x0000000c08ff75b2 */ /* 0x0087220008000100 */
[----:B------:R3:W1:Y:S01]  /*0600*/  SYNCS.EXCH.64 URZ, [UR8+0x28], UR12 ;  /* 0x0000280c08ff75b2 */ /* 0x0006620008000100 */
        /* <DEDUP_REMOVED lines=8> */
[----:B------:R-:W-:Y:S01]  /*0690*/  NOP ;  /* 0x0000000000007918 */ /* 0x000fe20000000000 */
.L_x_9:
[----:B------:R-:W2:Y:S01]  /*06a0*/  SHFL.IDX PT, R0, R102, RZ, 0x1f ;  /* 0x00001fff66007589 */ /* 0x000ea200000e0000 */
[----:B------:R-:W-:Y:S01]  /*06b0*/  NOP ;  /* 0x0000000000007918 */ /* 0x000fe20000000000 */
[----:B--2---:R-:W-:-:S13]  /*06c0*/  ISETP.NE.AND P0, PT, R0, 0x1, PT ;  /* 0x000000010000780c */ /* 0x004fda0003f05270 */
[----:B------:R-:W-:Y:S05]  /*06d0*/  @P0 BRA `(.L_x_10) ;  /* 0x0000000000440947 */ /* 0x000fea0003800000 */
[----:B------:R-:W-:Y:S01]  /*06e0*/  UMOV UR9, 0x400 ;  /* 0x0000040000097882 */ /* 0x000fe20000000000 */
[----:B---3--:R-:W-:Y:S01]  /*06f0*/  UMOV UR8, 0x20 ;  /* 0x0000002000087882 */ /* 0x008fe20000000000 */
[----:B------:R-:W-:Y:S01]  /*0700*/  UMOV UR7, 0x80 ;  /* 0x0000008000077882 */ /* 0x000fe20000000000 */
[----:B------:R-:W-:Y:S02]  /*0710*/  ULEA UR9, UR37, UR9, 0x18 ;  /* 0x0000000925097291 */ /* 0x000fe4000f8ec0ff */
[----:B------:R-:W-:-:S04]  /*0720*/  UIADD3 UR12, UPT, UPT, -UR8, 0x100000, URZ ;  /* 0x00100000080c7890 */ /* 0x000fc8000fffe1ff */
[----:B------:R-:W-:Y:S02]  /*0730*/  USHF.L.U32 UR13, UR12, 0xb, URZ ;  /* 0x0000000b0c0d7899 */ /* 0x000fe400080006ff */
[----:B------:R-:W-:Y:S02]  /*0740*/  USHF.L.U32 UR12, UR12, 0x1, URZ ;  /* 0x000000010c0c7899 */ /* 0x000fe400080006ff */
[----:B------:R-:W-:-:S04]  /*0750*/  UIADD3 UR14, UPT, UPT, -UR7, 0x100000, URZ ;  /* 0x00100000070e7890 */ /* 0x000fc8000fffe1ff */
[----:B------:R-:W-:Y:S02]  /*0760*/  USHF.L.U32 UR15, UR14, 0xb, URZ ;  /* 0x0000000b0e0f7899 */ /* 0x000fe400080006ff */
[----:B------:R-:W-:Y:S01]  /*0770*/  USHF.L.U32 UR14, UR14, 0x1, URZ ;  /* 0x000000010e0e7899 */ /* 0x000fe200080006ff */
[----:B------:R-:W-:Y:S01]  /*0780*/  ELECT P0, URZ, PT ;  /* 0x0000000000ff782f */ /* 0x000fe20003800000 */
[----:B------:R-:W2:Y:S02]  /*0790*/  FENCE.VIEW.ASYNC.S ;  /* 0x00000000000073c6 */ /* 0x000ea40000000000 */
[----:B--2---:R2:W3:Y:S08]  /*07a0*/  SYNCS.EXCH.64 URZ, [UR9+0x50], UR12 ;  /* 0x0000500c09ff75b2 */ /* 0x0044f00008000100 */
[----:B------:R2:W1:Y:S01]  /*07b0*/  SYNCS.EXCH.64 URZ, [UR9+0x60], UR14 ;  /* 0x0000600e09ff75b2 */ /* 0x0004620008000100 */
[----:B------:R2:W1:Y:S01]  /*07c0*/  SYNCS.EXCH.64 URZ, [UR9+0x58], UR12 ;  /* 0x0000580c09ff75b2 */ /* 0x0004620008000100 */
[----:B------:R2:W1:Y:S01]  /*07d0*/  SYNCS.EXCH.64 URZ, [UR9+0x68], UR14 ;  /* 0x0000680e09ff75b2 */ /* 0x0004620008000100 */
[----:B------:R-:W-:Y:S01]  /*07e0*/  NOP ;  /* 0x0000000000007918 */ /* 0x000fe20000000000 */
.L_x_10:
[----:B------:R-:W4:Y:S01]  /*07f0*/  SHFL.IDX PT, R0, R102, RZ, 0x1f ;  /* 0x00001fff66007589 */ /* 0x000f2200000e0000 */
[----:B------:R-:W-:Y:S01]  /*0800*/  NOP ;  /* 0x0000000000007918 */ /* 0x000fe20000000000 */
[----:B----4-:R-:W-:-:S13]  /*0810*/  ISETP.NE.AND P0, PT, R0, 0x3, PT ;  /* 0x000000030000780c */ /* 0x010fda0003f05270 */
[----:B------:R-:W-:Y:S05]  /*0820*/  @P0 BRA `(.L_x_11) ;  /* 0x00000000002c0947 */ /* 0x000fea0003800000 */
[----:B---3--:R-:W-:Y:S01]  /*0830*/  UMOV UR8, 0x400 ;  /* 0x0000040000087882 */ /* 0x008fe20000000000 */
[----:B------:R-:W-:Y:S01]  /*0840*/  UMOV UR7, 0x20 ;  /* 0x0000002000077882 */ /* 0x000fe20000000000 */
[----:B------:R-:W-:Y:S02]  /*0850*/  ULEA UR8, UR37, UR8, 0x18 ;  /* 0x0000000825087291 */ /* 0x000fe4000f8ec0ff */
[----:B--2---:R-:W-:-:S04]  /*0860*/  UIADD3 UR12, UPT, UPT, -UR7, 0x100000, URZ ;  /* 0x00100000070c7890 */ /* 0x004fc8000fffe1ff */
[----:B------:R-:W-:Y:S02]  /*0870*/  USHF.L.U32 UR13, UR12, 0xb, URZ ;  /* 0x0000000b0c0d7899 */ /* 0x000fe400080006ff */
[----:B------:R-:W-:Y:S01]  /*0880*/  USHF.L.U32 UR12, UR12, 0x1, URZ ;  /* 0x000000010c0c7899 */ /* 0x000fe200080006ff */
[----:B------:R-:W-:Y:S01]  /*0890*/  ELECT P0, URZ, PT ;  /* 0x0000000000ff782f */ /* 0x000fe20003800000 */
[----:B------:R-:W2:Y:S10]  /*08a0*/  FENCE.VIEW.ASYNC.S ;  /* 0x00000000000073c6 */ /* 0x000eb40000000000 */
[----:B--2---:R4:W2:Y:S01]  /*08b0*/  SYNCS.EXCH.64 URZ, [UR8+0x70], UR12 ;  /* 0x0000700c08ff75b2 */ /* 0x0048a20008000100 */
[----:B------:R4:W3:Y:S02]  /*08c0*/  SYNCS.EXCH.64 URZ, [UR8+0x78], UR12 ;  /* 0x0000780c08ff75b2 */ /* 0x0008e40008000100 */
[----:B----4-:R-:W-:Y:S01]  /*08d0*/  NOP ;  /* 0x0000000000007918 */ /* 0x010fe20000000000 */
.L_x_11:
[----:B------:R-:W4:Y:S01]  /*08e0*/  SHFL.IDX PT, R0, R102, RZ, 0x1f ;  /* 0x00001fff66007589 */ /* 0x000f2200000e0000 */
[----:B------:R-:W-:Y:S01]  /*08f0*/  NOP ;  /* 0x0000000000007918 */ /* 0x000fe20000000000 */
[----:B----4-:R-:W-:-:S13]  /*0900*/  ISETP.NE.AND P0, PT, R0, 0x4, PT ;  /* 0x000000040000780c */ /* 0x010fda0003f05270 */
[----:B------:R-:W-:Y:S05]  /*0910*/  @P0 BRA `(.L_x_12) ;  /* 0x0000000000480947 */ /* 0x000fea0003800000 */
[----:B--2---:R-:W-:Y:S01]  /*0920*/  UMOV UR9, 0x1e0 ;  /* 0x000001e000097882 */ /* 0x004fe20000000000 */
[----:B---3--:R-:W-:Y:S01]  /*0930*/  UMOV UR8, 0x400 ;  /* 0x0000040000087882 */ /* 0x008fe20000000000 */
[----:B------:R-:W-:Y:S01]  /*0940*/  USEL UR9, UR9, 0x1a0, UP5 ;  /* 0x000001a009097887 */ /* 0x000fe2000a800000 */
        /* <DEDUP_REMOVED lines=10> */
[----:B--2---:R4:W2:Y:S08]  /*09f0*/  SYNCS.EXCH.64 URZ, [UR8+0x80], UR12 ;  /* 0x0000800c08ff75b2 */ /* 0x0048b00008000100 */
[----:B------:R4:W3:Y:S01]  /*0a00*/  SYNCS.EXCH.64 URZ, [UR8+0x90], UR14 ;  /* 0x0000900e08ff75b2 */ /* 0x0008e20008000100 */
[----:B------:R4:W1:Y:S01]  /*0a10*/  SYNCS.EXCH.64 URZ, [UR8+0x88], UR12 ;  /* 0x0000880c08ff75b2 */ /* 0x0008620008000100 */
[----:B------:R4:W1:Y:S02]  /*0a20*/  SYNCS.EXCH.64 URZ, [UR8+0x98], UR14 ;  /* 0x0000980e08ff75b2 */ /* 0x0008640008000100 */
[----:B----4-:R-:W-:Y:S01]  /*0a30*/  NOP ;  /* 0x0000000000007918 */ /* 0x010fe20000000000 */
.L_x_12:
[----:B------:R-:W4:Y:S01]  /*0a40*/  SHFL.IDX PT, R0, R102, RZ, 0x1f ;  /* 0x00001fff66007589 */ /* 0x000f2200000e0000 */
[----:B------:R-:W-:Y:S01]  /*0a50*/  NOP ;  /* 0x0000000000007918 */ /* 0x000fe20000000000 */
[----:B----4-:R-:W-:-:S13]  /*0a60*/  ISETP.NE.AND P0, PT, R0, 0x5, PT ;  /* 0x000000050000780c */ /* 0x010fda0003f05270 */
[----:B------:R-:W-:Y:S05]  /*0a70*/  @P0 BRA `(.L_x_13) ;  /* 0x0000000000540947 */ /* 0x000fea0003800000 */
[----:B--2---:R-:W-:Y:S01]  /*0a80*/  UMOV UR9, 0x400 ;  /* 0x0000040000097882 */ /* 0x004fe20000000000 */
        /* <DEDUP_REMOVED lines=14> */
[----:B------:R4:W1:Y:S01]  /*0b70*/  SYNCS.EXCH.64 URZ, [UR9+0xc8], UR14 ;  /* 0x0000c80e09ff75b2 */ /* 0x0008620008000100 */
[----:B------:R4:W1:Y:S01]  /*0b80*/  SYNCS.EXCH.64 URZ, [UR9+0xb0], UR12 ;  /* 0x0000b00c09ff75b2 */ /* 0x0008620008000100 */
[----:B------:R4:W1:Y:S01]  /*0b90*/  SYNCS.EXCH.64 URZ, [UR9+0xd0], UR14 ;  /* 0x0000d00e09ff75b2 */ /* 0x0008620008000100 */
[----:B------:R4:W1:Y:S01]  /*0ba0*/  SYNCS.EXCH.64 URZ, [UR9+0xb8], UR12 ;  /* 0x0000b80c09ff75b2 */ /* 0x0008620008000100 */
[----:B------:R4:W1:Y:S02]  /*0bb0*/  SYNCS.EXCH.64 URZ, [UR9+0xd8], UR14 ;  /* 0x0000d80e09ff75b2 */ /* 0x0008640008000100 */
[----:B----4-:R-:W-:Y:S01]  /*0bc0*/  NOP ;  /* 0x0000000000007918 */ /* 0x010fe20000000000 */
.L_x_13:
[----:B------:R-:W4:Y:S01]  /*0bd0*/  SHFL.IDX PT, R0, R102, RZ, 0x1f ;  /* 0x00001fff66007589 */ /* 0x000f2200000e0000 */
[----:B------:R-:W-:Y:S01]  /*0be0*/  ISETP.NE.OR P1, PT, RZ, UR10, !P1 ;  /* 0x0000000aff007c0c */ /* 0x000fe2000cf25670 */
        /* <DEDUP_REMOVED lines=12> */
[----:B------:R4:W3:Y:S01]  /*0cb0*/  SYNCS.EXCH.64 URZ, [UR8+0xf0], UR12 ;  /* 0x0000f00c08ff75b2 */ /* 0x0008e20008000100 */
[----:B------:R4:W1:Y:S01]  /*0cc0*/  SYNCS.EXCH.64 URZ, [UR8+0xe8], UR12 ;  /* 0x0000e80c08ff75b2 */ /* 0x0008620008000100 */
[----:B------:R4:W1:Y:S02]  /*0cd0*/  SYNCS.EXCH.64 URZ, [UR8+0xf8], UR12 ;  /* 0x0000f80c08ff75b2 */ /* 0x0008640008000100 */
[----:B----4-:R-:W-:Y:S01]  /*0ce0*/  NOP ;  /* 0x0000000000007918 */ /* 0x010fe20000000000 */
.L_x_14:
[----:B------:R-:W-:Y:S01]  /*0cf0*/  VOTEU.ALL UP1, P1 ;  /* 0x0000000000ff7886 */ /* 0x000fe20000820000 */
[----:B---3--:R-:W3:Y:S01]  /*0d00*/  LDCU UR8, c[0x0][0x36c] ;  /* 0x00006d80ff0877ac */ /* 0x008ee20008000800 */
[----:B------:R-:W-:Y:S01]  /*0d10*/  NOP ;  /* 0x0000000000007918 */ /* 0x000fe20000000000 */
[----:B------:R-:W-:Y:S01]  /*0d20*/  LOP3.LUT R10, R109, 0x1f, RZ, 0xc0, !PT ;  /* 0x0000001f6d0a7812 */ /* 0x000fe200078ec0ff */
[----:B--2---:R-:W-:Y:S01]  /*0d30*/  UMOV UR12, 0x20 ;  /* 0x00000020000c7882 */ /* 0x004fe20000000000 */
[----:B------:R-:W-:Y:S01]  /*0d40*/  @!UP1 UMOV UR7, 0x400 ;  /* 0x0000040000079882 */ /* 0x000fe20000000000 */
[----:B------:R-:W-:-:S04]  /*0d50*/  @!UP1 UIADD3 UR12, UPT, UPT, -UR12, 0x100000, URZ ;  /* 0x001000000c0c9890 */ /* 0x000fc8000fffe1ff */
[----:B------:R-:W-:Y:S02]  /*0d60*/  @!UP1 USHF.L.U32 UR13, UR12, 0xb, URZ ;  /* 0x0000000b0c0d9899 */ /* 0x000fe400080006ff */
[----:B------:R-:W-:Y:S02]  /*0d70*/  @!UP1 USHF.L.U32 UR12, UR12, 0x1, URZ ;  /* 0x000000010c0c9899 */ /* 0x000fe400080006ff */
[----:B------:R-:W-:Y:S01]  /*0d80*/  @!UP1 ULEA UR7, UR37, UR7, 0x18 ;  /* 0x0000000725079291 */ /* 0x000fe2000f8ec0ff */
[----:B------:R-:W-:Y:S01]  /*0d90*/  VOTEU.ALL UP1, P1 ;  /* 0x0000000000ff7886 */ /* 0x000fe20000820000 */
[----:B------:R-:W-:Y:S01]  /*0da0*/  UISETP.NE.AND UP4, UPT, UR10, URZ, UPT ;  /* 0x000000ff0a00728c */ /* 0x000fe2000bf85270 */
[----:B------:R-:W2:Y:S09]  /*0db0*/  FENCE.VIEW.ASYNC.S ;  /* 0x00000000000073c6 */ /* 0x000eb20000000000 */
[----:B--2---:R2:W4:Y:S01]  /*0dc0*/  @!UP1 SYNCS.EXCH.64 URZ, [UR7+0x100], UR12 ;  /* 0x0001000c07ff95b2 */ /* 0x0045220008000100 */
[----:B---3--:R-:W-:-:S09]  /*0dd0*/  UISETP.EQ.U32.AND UP1, UPT, UR8, 0x1, UPT ;  /* 0x000000010800788c */ /* 0x008fd2000bf22070 */
[----:B------:R-:W-:Y:S05]  /*0de0*/  BRA.U !UP1, `(.L_x_15) ;  /* 0x0000000109087547 */ /* 0x000fea000b800000 */
[----:B-1--4-:R-:W-:Y:S01]  /*0df0*/  UCGABAR_ARV ;  /* 0x00000000000079c7 */ /* 0x012fe20008000000 */
[----:B------:R-:W-:Y:S05]  /*0e00*/  BRA `(.L_x_16) ;  /* 0x0000000000047947 */ /* 0x000fea0003800000 */
.L_x_15:
[----:B-1--4-:R-:W-:Y:S01]  /*0e10*/  NOP ;  /* 0x0000000000007918 */ /* 0x012fe20000000000 */
.L_x_16:
[----:B------:R-:W1:Y:S01]  /*0e20*/  S2R R11, SR_CTAID.X ;  /* 0x00000000000b7919 */ /* 0x000e620000002500 */
[----:B------:R-:W-:-:S05]  /*0e30*/  CS2R.32 R96, SR_CgaSize ;  /* 0x0000000000607805 */ /* 0x000fca0000008a00 */
[----:B------:R-:W-:-:S05]  /*0e40*/  IMAD R96, R96, -0xa0, RZ ;  /* 0xffffff6060607824 */ /* 0x000fca00078e02ff */
[----:B------:R-:W-:-:S14]  /*0e50*/  R2UR UR8, R96 ;  /* 0x00000000600872ca */ /* 0x000fdc00000e0000 */
[----:B------:R-:W3:Y:S01]  /*0e60*/  LDCU UR8, c[0x0][UR8+0x2b0] ;  /* 0x00005600080877ac */ /* 0x000ee20008000800 */
[----:B------:R-:W-:-:S05]  /*0e70*/  CS2R.32 R0, SR_CgaSize ;  /* 0x0000000000007805 */ /* 0x000fca0000008a00 */
[----:B------:R-:W-:-:S06]  /*0e80*/  IMAD R0, R0, -0xa0, RZ ;  /* 0xffffff6000007824 */ /* 0x000fcc00078e02ff */
[----:B------:R-:W4:Y:S01]  /*0e90*/  LDC R0, c[0x0][R0+0x2a0] ;  /* 0x0000a80000007b82 */ /* 0x000f220000000800 */
[----:B------:R-:W-:Y:S01]  /*0ea0*/  PRMT R8, RZ, 0x7610, R8 ;  /* 0x00007610ff087816 */ /* 0x000fe20000000008 */
[----:B------:R-:W3:Y:S01]  /*0eb0*/  S2R R20, SR_CTAID.Y ;  /* 0x0000000000147919 */ /* 0x000ee20000002600 */
[----:B------:R-:W-:-:S05]  /*0ec0*/  CS2R.32 R96, SR_CgaSize ;  /* 0x0000000000607805 */ /* 0x000fca0000008a00 */
[----:B------:R-:W-:-:S05]  /*0ed0*/  IMAD R96, R96, -0xa0, RZ ;  /* 0xffffff6060607824 */ /* 0x000fca00078e02ff */
[----:B--2---:R-:W-:-:S14]  /*0ee0*/  R2UR UR7, R96 ;  /* 0x00000000600772ca */ /* 0x004fdc00000e0000 */
[----:B------:R-:W2:Y:S01]  /*0ef0*/  LDCU UR7, c[0x0][UR7+0x2b4] ;  /* 0x00005680070777ac */ /* 0x000ea20008000800 */
[----:B------:R-:W-:Y:S01]  /*0f00*/  UISETP.NE.AND UP2, UPT, UR10, 0x2, UPT ;  /* 0x000000020a00788c */ /* 0x000fe2000bf45270 */
[----:B------:R-:W3:Y:S01]  /*0f10*/  LDC R9, c[0x0][0xb24] ;  /* 0x0002c900ff097b82 */ /* 0x000ee20000000800 */
[----:B------:R-:W-:-:S05]  /*0f20*/  CS2R.32 R94, SR_CgaSize ;  /* 0x00000000005e7805 */ /* 0x000fca0000008a00 */
[----:B------:R-:W-:-:S06]  /*0f30*/  IMAD R94, R94, -0xa0, RZ ;  /* 0xffffff605e5e7824 */ /* 0x000fcc00078e02ff */
[----:B------:R-:W4:Y:S08]  /*0f40*/  LDC R94, c[0x0][R94+0x2a4] ;  /* 0x0000a9005e5e7b82 */ /* 0x000f300000000800 */
[----:B------:R-:W4:Y:S01]  /*0f50*/  LDC R40, c[0x0][0xb24] ;  /* 0x0002c900ff287b82 */ /* 0x000f220000000800 */
[----:B-1----:R-:W-:Y:S01]  /*0f60*/  I2FP.F32.U32 R4, R11 ;  /* 0x0000000b00047245 */ /* 0x002fe20000201000 */
[----:B------:R-:W-:-:S06]  /*0f70*/  IMAD.MOV.U32 R21, RZ, RZ, R11 ;  /* 0x000000ffff157224 */ /* 0x000fcc00078e000b */
[----:B------:R-:W1:Y:S01]  /*0f80*/  S2UR UR36, SR_CTAID.Z ;  /* 0x00000000002479c3 */ /* 0x000e620000002700 */
[----:B---3--:R-:W-:Y:S02]  /*0f90*/  ISETP.GE.AND P0, PT, R9, 0x1, PT ;  /* 0x000000010900780c */ /* 0x008fe40003f06270 */
[----:B------:R-:W-:Y:S01]  /*0fa0*/  I2FP.F32.U32 R2, R20 ;  /* 0x0000001400027245 */ /* 0x000fe20000201000 */
[----:B------:R-:W-:-:S04]  /*0fb0*/  FMUL R4, R4, UR8 ;  /* 0x0000000804047c20 */ /* 0x000fc80008400000 */
[----:B--2---:R-:W-:Y:S01]  /*0fc0*/  FMUL R2, R2, UR7 ;  /* 0x0000000702027c20 */ /* 0x004fe20008400000 */
[----:B------:R-:W2:Y:S01]  /*0fd0*/  F2I.U32.TRUNC.NTZ R96, R4 ;  /* 0x0000000400607305 */ /* 0x000ea2000020f000 */
[----:B------:R-:W3:Y:S07]  /*0fe0*/  LDCU UR7, c[0x0][0xb30] ;  /* 0x00016600ff0777ac */ /* 0x000eee0008000800 */
[----:B------:R-:W1:Y:S01]  /*0ff0*/  F2I.U32.TRUNC.NTZ R3, R2 ;  /* 0x0000000200037305 */ /* 0x000e62000020f000 */
[----:B--2---:R-:W-:-:S04]  /*1000*/  IMAD.MOV R96, RZ, RZ, -R96 ;  /* 0x000000ffff607224 */ /* 0x004fc800078e0a60 */
[----:B----4-:R-:W-:Y:S01]  /*1010*/  IMAD R96, R0, R96, R11 ;  /* 0x0000006000607224 */ /* 0x010fe200078e020b */
[----:B------:R-:W-:Y:S01]  /*1020*/  PRMT R0, RZ, 0x7610, R0 ;  /* 0x00007610ff007816 */ /* 0x000fe20000000000 */
[----:B---3--:R-:W-:Y:S01]  /*1030*/  UISETP.NE.AND UP3, UPT, UR7, 0x1, UPT ;  /* 0x000000010700788c */ /* 0x008fe2000bf65270 */
[----:B-1----:R-:W-:-:S05]  /*1040*/  IADD3 R3, PT, PT, -R3, RZ, RZ ;  /* 0x000000ff03037210 */ /* 0x002fca0007ffe1ff */
[----:B------:R-:W-:Y:S01]  /*1050*/  IMAD R94, R94, R3, R20 ;  /* 0x000000035e5e7224 */ /* 0x000fe200078e0214 */
[----:B------:R-:W-:Y:S06]  /*1060*/  BRA.U UP4, `(.L_x_17) ;  /* 0x0000000104247547 */ /* 0x000fec000b800000 */
[----:B------:R-:W-:Y:S01]  /*1070*/  ISETP.NE.AND P1, PT, R94, RZ, PT ;  /* 0x000000ff5e00720c */ /* 0x000fe20003f25270 */
[----:B------:R-:W-:Y:S01]  /*1080*/  IMAD.MOV.U32 R0, RZ, RZ, 0x3 ;  /* 0x00000003ff007424 */ /* 0x000fe200078e00ff */
[C---:B------:R-:W-:Y:S02]  /*1090*/  LOP3.LUT R3, R96.reuse, 0xfffffffe, RZ, 0xc0, !PT ;  /* 0xfffffffe60037812 */ /* 0x040fe400078ec0ff */
[----:B------:R-:W-:Y:S02]  /*10a0*/  ISETP.LT.U32.OR P1, PT, R96, 0x2, !P1 ;  /* 0x000000026000780c */ /* 0x000fe40004f21470 */
[----:B------:R-:W-:Y:S02]  /*10b0*/  SHF.L.U32 R0, R0, R3, RZ ;  /* 0x0000000300007219 */ /* 0x000fe400000006ff */
[----:B------:R-:W-:Y:S02]  /*10c0*/  SEL R5, RZ, 0x1, !P1 ;  /* 0x00000001ff057807 */ /* 0x000fe40004800000 */
[----:B------:R-:W-:-:S05]  /*10d0*/  SEL R2, RZ, 0x2, !P1 ;  /* 0x00000002ff027807 */ /* 0x000fca0004800000 */
[----:B------:R-:W-:-:S05]  /*10e0*/  IMAD.IADD R2, R5, 0x1, R2 ;  /* 0x0000000105027824 */ /* 0x000fca00078e0202 */
[----:B------:R-:W-:Y:S02]  /*10f0*/  PRMT R8, R2, 0x7610, R8 ;  /* 0x0000761002087816 */ /* 0x000fe40000000008 */
.L_x_17:
[----:B------:R-:W-:Y:S05]  /*1100*/  @!P0 BRA `(.L_x_18) ;  /* 0x0000000000b88947 */ /* 0x000fea0003800000 */
[----:B------:R-:W1:Y:S01]  /*1110*/  LDC.64 R4, c[0x0][0xb18] ;  /* 0x0002c600ff047b82 */ /* 0x000e620000000a00 */
[----:B------:R-:W-:-:S07]  /*1120*/  ISETP.NE.AND P0, PT, R9, 0x1, PT ;  /* 0x000000010900780c */ /* 0x000fce0003f05270 */
[----:B------:R-:W2:Y:S08]  /*1130*/  LDC R14, c[0x0][0xb0c] ;  /* 0x0002c300ff0e7b82 */ /* 0x000eb00000000800 */
[----:B------:R-:W3:Y:S08]  /*1140*/  LDC R13, c[0x0][0x370] ;  /* 0x0000dc00ff0d7b82 */ /* 0x000ef00000000800 */
[----:B------:R-:W4:Y:S01]  /*1150*/  LDC R16, c[0x0][0x374] ;  /* 0x0000dd00ff107b82 */ /* 0x000f220000000800 */
[----:B-1----:R-:W-:-:S07]  /*1160*/  ISETP.NE.AND P1, PT, R4, 0x1, PT ;  /* 0x000000010400780c */ /* 0x002fce0003f25270 */
[----:B------:R-:W3:Y:S01]  /*1170*/  LDC.64 R6, c[0x0][0xb10] ;  /* 0x0002c400ff067b82 */ /* 0x000ee20000000a00 */
[----:B--2---:R-:W-:-:S07]  /*1180*/  ISETP.NE.AND P2, PT, R14, 0x1, PT ;  /* 0x000000010e00780c */ /* 0x004fce0003f45270 */
[----:B------:R-:W1:Y:S08]  /*1190*/  LDC R12, c[0x0][0xb20] ;  /* 0x0002c800ff0c7b82 */ /* 0x000e700000000800 */
[----:B------:R-:W2:Y:S01]  /*11a0*/  LDC.64 R2, c[0x0][0xb28] ;  /* 0x0002ca00ff027b82 */ /* 0x000ea20000000a00 */
[----:B----4-:R-:W-:-:S04]  /*11b0*/  IMAD.HI.U32 R15, R16, R5, RZ ;  /* 0x00000005100f7227 */ /* 0x010fc800078e00ff */
[----:B------:R-:W-:-:S04]  /*11c0*/  IMAD.HI.U32 R5, R20, R5, RZ ;  /* 0x0000000514057227 */ /* 0x000fc800078e00ff */
[----:B---3--:R-:W-:-:S04]  /*11d0*/  IMAD.HI.U32 R18, R13, R6, RZ ;  /* 0x000000060d127227 */ /* 0x008fc800078e00ff */
[C---:B------:R-:W-:Y:S01]  /*11e0*/  IMAD.HI.U32 R22, R11.reuse, R6, RZ ;  /* 0x000000060b167227 */ /* 0x040fe200078e00ff */
[-C--:B------:R-:W-:Y:S02]  /*11f0*/  @P2 SHF.R.U32.HI R13, RZ, R7.reuse, R18 ;  /* 0x00000007ff0d2219 */ /* 0x080fe40000011612 */
[-C--:B-1----:R-:W-:Y:S02]  /*1200*/  @P1 SHF.R.U32.HI R16, RZ, R12.reuse, R15 ;  /* 0x0000000cff101219 */ /* 0x082fe4000001160f */
[----:B------:R-:W-:Y:S02]  /*1210*/  SHF.R.U32.HI R5, RZ, R12, R5 ;  /* 0x0000000cff057219 */ /* 0x000fe40000011605 */
[----:B------:R-:W-:Y:S02]  /*1220*/  SHF.R.U32.HI R22, RZ, R7, R22 ;  /* 0x00000007ff167219 */ /* 0x000fe40000011616 */
[----:B------:R-:W-:Y:S01]  /*1230*/  SEL R5, R20, R5, !P1 ;  /* 0x0000000514057207 */ /* 0x000fe20004800000 */
[----:B--2---:R-:W-:Y:S01]  /*1240*/  IMAD.HI.U32 R18, R16, R2, RZ ;  /* 0x0000000210127227 */ /* 0x004fe200078e00ff */
[----:B------:R-:W-:-:S02]  /*1250*/  SEL R21, R11, R22, !P2 ;  /* 0x000000160b157207 */ /* 0x000fc40005000000 */
[----:B------:R-:W-:Y:S01]  /*1260*/  IADD3 R7, PT, PT, -R5, RZ, RZ ;  /* 0x000000ff05077210 */ /* 0x000fe20007ffe1ff */
[----:B------:R-:W-:Y:S01]  /*1270*/  IMAD.HI.U32 R6, R13, R2, RZ ;  /* 0x000000020d067227 */ /* 0x000fe200078e00ff */
[----:B------:R-:W-:-:S03]  /*1280*/  @P0 SHF.R.U32.HI R16, RZ, R3, R18 ;  /* 0x00000003ff100219 */ /* 0x000fc60000011612 */
[----:B------:R-:W-:Y:S01]  /*1290*/  IMAD R7, R4, R7, R20 ;  /* 0x0000000704077224 */ /* 0x000fe200078e0214 */
[----:B------:R-:W-:Y:S01]  /*12a0*/  @P0 SHF.R.U32.HI R13, RZ, R3, R6 ;  /* 0x00000003ff0d0219 */ /* 0x000fe20000011606 */
[----:B------:R-:W-:-:S04]  /*12b0*/  IMAD R16, R16, R9, RZ ;  /* 0x0000000910107224 */ /* 0x000fc800078e02ff */
[----:B------:R-:W-:Y:S01]  /*12c0*/  IMAD R6, R13, R9, RZ ;  /* 0x000000090d067224 */ /* 0x000fe200078e02ff */
[----:B------:R-:W-:-:S04]  /*12d0*/  ISETP.GE.AND P1, PT, R5, R16, PT ;  /* 0x000000100500720c */ /* 0x000fc80003f26270 */
[----:B------:R-:W-:Y:S01]  /*12e0*/  ISETP.GE.OR P1, PT, R21, R6, P1 ;  /* 0x000000061500720c */ /* 0x000fe20000f26670 */
[----:B------:R-:W-:-:S05]  /*12f0*/  IMAD.HI.U32 R6, R5, R2, RZ ;  /* 0x0000000205067227 */ /* 0x000fca00078e00ff */
[----:B------:R-:W-:-:S04]  /*1300*/  SHF.R.U32.HI R6, RZ, R3, R6 ;  /* 0x00000003ff067219 */ /* 0x000fc80000011606 */
[----:B------:R-:W-:-:S03]  /*1310*/  SEL R6, R5, R6, !P0 ;  /* 0x0000000605067207 */ /* 0x000fc60004000000 */
[----:B------:R-:W-:Y:S01]  /*1320*/  @!P1 IMAD.HI.U32 R12, R21, R2, RZ ;  /* 0x00000002150c9227 */ /* 0x000fe200078e00ff */
[----:B------:R-:W-:-:S04]  /*1330*/  IADD3 R2, PT, PT, -R6, RZ, RZ ;  /* 0x000000ff06027210 */ /* 0x000fc80007ffe1ff */
[----:B------:R-:W-:Y:S01]  /*1340*/  @!P1 SHF.R.U32.HI R12, RZ, R3, R12 ;  /* 0x00000003ff0c9219 */ /* 0x000fe2000001160c */
[----:B------:R-:W-:-:S03]  /*1350*/  IMAD R2, R9, R2, R5 ;  /* 0x0000000209027224 */ /* 0x000fc600078e0205 */
[----:B------:R-:W-:-:S05]  /*1360*/  @!P1 SEL R3, R21, R12, !P0 ;  /* 0x0000000c15039207 */ /* 0x000fca0004000000 */
[--C-:B------:R-:W-:Y:S02]  /*1370*/  @!P1 IMAD.IADD R6, R6, 0x1, -R3.reuse ;  /* 0x0000000106069824 */ /* 0x100fe400078e0a03 */
[----:B------:R-:W-:Y:S01]  /*1380*/  @!P1 IMAD R3, R2, R13, R3 ;  /* 0x0000000d02039224 */ /* 0x000fe200078e0203 */
[----:B------:R-:W-:Y:S01]  /*1390*/  IADD3 R2, PT, PT, -R21, RZ, RZ ;  /* 0x000000ff15027210 */ /* 0x000fe20007ffe1ff */
[----:B------:R-:W-:Y:S02]  /*13a0*/  @!P1 IMAD R5, R6, R9, R21 ;  /* 0x0000000906059224 */ /* 0x000fe400078e0215 */
[----:B------:R-:W-:Y:S02]  /*13b0*/  @!P1 IMAD.MOV.U32 R21, RZ, RZ, R3 ;  /* 0x000000ffff159224 */ /* 0x000fe400078e0003 */
[----:B------:R-:W-:Y:S02]  /*13c0*/  IMAD R2, R14, R2, R11 ;  /* 0x000000020e027224 */ /* 0x000fe400078e020b */
[----:B------:R-:W-:-:S02]  /*13d0*/  IMAD R20, R5, R4, R7 ;  /* 0x0000000405147224 */ /* 0x000fc400078e0207 */
[----:B------:R-:W-:Y:S02]  /*13e0*/  IMAD R21, R21, R14, R2 ;  /* 0x0000000e15157224 */ /* 0x000fe400078e0202 */
.L_x_18:
[----:B------:R-:W-:Y:S05]  /*13f0*/  BRA.U UP3, `(.L_x_19) ;  /* 0x0000000103407547 */ /* 0x000fea000b800000 */
[----:B------:R-:W1:Y:S08]  /*1400*/  LDC.64 R4, c[0x0][0xb10] ;  /* 0x0002c400ff047b82 */ /* 0x000e700000000a00 */
[----:B------:R-:W2:Y:S08]  /*1410*/  LDC.64 R2, c[0x0][0xb18] ;  /* 0x0002c600ff027b82 */ /* 0x000eb00000000a00 */
[----:B------:R-:W3:Y:S08]  /*1420*/  LDC R6, c[0x0][0xb20] ;  /* 0x0002c800ff067b82 */ /* 0x000ef00000000800 */
[----:B------:R-:W4:Y:S01]  /*1430*/  LDC R12, c[0x0][0xb0c] ;  /* 0x0002c300ff0c7b82 */ /* 0x000f220000000800 */
[----:B-1----:R-:W-:-:S05]  /*1440*/  IMAD.HI.U32 R4, R21, R4, RZ ;  /* 0x0000000415047227 */ /* 0x002fca00078e00ff */
[----:B------:R-:W-:Y:S01]  /*1450*/  SHF.R.U32.HI R4, RZ, R5, R4 ;  /* 0x00000005ff047219 */ /* 0x000fe20000011604 */
[----:B--2---:R-:W-:Y:S01]  /*1460*/  IMAD.HI.U32 R3, R20, R3, RZ ;  /* 0x0000000314037227 */ /* 0x004fe200078e00ff */
[----:B------:R-:W-:-:S04]  /*1470*/  ISETP.NE.AND P0, PT, R2, 0x1, PT ;  /* 0x000000010200780c */ /* 0x000fc80003f05270 */
[----:B---3--:R-:W-:-:S04]  /*1480*/  SHF.R.U32.HI R3, RZ, R6, R3 ;  /* 0x00000006ff037219 */ /* 0x008fc80000011603 */
[----:B------:R-:W-:Y:S02]  /*1490*/  SEL R3, R20, R3, !P0 ;  /* 0x0000000314037207 */ /* 0x000fe40004000000 */
[----:B----4-:R-:W-:-:S04]  /*14a0*/  ISETP.NE.AND P1, PT, R12, 0x1, PT ;  /* 0x000000010c00780c */ /* 0x010fc80003f25270 */
[----:B------:R-:W-:-:S05]  /*14b0*/  SEL R6, R21, R4, !P1 ;  /* 0x0000000415067207 */ /* 0x000fca0004800000 */
[----:B------:R-:W-:Y:S02]  /*14c0*/  IMAD.IADD R4, R3, 0x1, -R6 ;  /* 0x0000000103047824 */ /* 0x000fe400078e0a06 */
[----:B------:R-:W-:Y:S02]  /*14d0*/  IMAD.IADD R3, R6, 0x1, -R3 ;  /* 0x0000000106037824 */ /* 0x000fe400078e0a03 */
[----:B------:R-:W-:Y:S02]  /*14e0*/  IMAD R21, R4, R12, R21 ;  /* 0x0000000c04157224 */ /* 0x000fe400078e0215 */
[----:B------:R-:W-:Y:S02]  /*14f0*/  IMAD R20, R3, R2, R20 ;  /* 0x0000000203147224 */ /* 0x000fe400078e0214 */
.L_x_19:
[----:B------:R-:W-:Y:S05]  /*1500*/  BRA.U !UP1, `(.L_x_20) ;  /* 0x00000001090c7547 */ /* 0x000fea000b800000 */
[----:B------:R-:W-:Y:S01]  /*1510*/  UCGABAR_WAIT ;  /* 0x0000000000007dc7 */ /* 0x000fe20008000000 */
[----:B------:R-:W-:Y:S01]  /*1520*/  CCTL.IVALL ;  /* 0x00000000ff00798f */ /* 0x000fe20002000000 */
[----:B------:R-:W-:Y:S05]  /*1530*/  BRA `(.L_x_21) ;  /* 0x0000000000047947 */ /* 0x000fea0003800000 */
.L_x_20:
[----:B------:R-:W-:Y:S06]  /*1540*/  BAR.SYNC.DEFER_BLOCKING 0x0 ;  /* 0x0000000000007b1d */ /* 0x000fec0000010000 */
.L_x_21:
[----:B------:R-:W-:Y:S05]  /*1550*/  BRA.U UP2, `(.L_x_22) ;  /* 0x0000001102cc7547 */ /* 0x000fea000b800000 */
[----:B------:R-:W1:Y:S01]  /*1560*/  LDCU UR4, c[0x0][0x38c] ;  /* 0x00007180ff0477ac */ /* 0x000e620008000800 */
[----:B------:R-:W2:Y:S01]  /*1570*/  LDC R9, c[0x0][0x370] ;  /* 0x0000dc00ff097b82 */ /* 0x000ea20000000800 */
[----:B------:R-:W-:Y:S01]  /*1580*/  IMAD.SHL.U32 R16, R11, 0x40, RZ ;  /* 0x000000400b107824 */ /* 0x000fe200078e00ff */
[----:B------:R-:W-:Y:S01]  /*1590*/  PLOP3.LUT P1, PT, PT, PT, UP5, 0x80, 0x8 ;  /* 0x000000000008781c */ /* 0x000fe20003f2f058 */
[----:B------:R-:W-:Y:S01]  /*15a0*/  HFMA2 R12, -RZ, RZ, 0, 0 ;  /* 0x00000000ff0c7431 */ /* 0x000fe200000001ff */
[----:B------:R-:W-:Y:S01]  /*15b0*/  UISETP.NE.AND UP1, UPT, UR10, URZ, UPT ;  /* 0x000000ff0a00728c */ /* 0x000fe2000bf25270 */
[----:B------:R-:W-:Y:S01]  /*15c0*/  ISETP.NE.AND P4, PT, R10, RZ, P5 ;  /* 0x000000ff0a00720c */ /* 0x000fe20002f85270 */
[----:B------:R-:W-:Y:S01]  /*15d0*/  IMAD.MOV.U32 R15, RZ, RZ, 0x1 ;  /* 0x00000001ff0f7424 */ /* 0x000fe200078e00ff */
[----:B------:R-:W-:Y:S01]  /*15e0*/  PLOP3.LUT P1, PT, P1, PT, PT, 0x8, 0x80 ;  /* 0x000000000080781c */ /* 0x000fe20000f2e170 */
[----:B------:R-:W3:Y:S01]  /*15f0*/  LDC R0, c[0x0][0x374] ;  /* 0x0000dd00ff007b82 */ /* 0x000ee20000000800 */
[----:B------:R-:W-:Y:S01]  /*1600*/  IMAD.MOV.U32 R14, RZ, RZ, RZ ;  /* 0x000000ffff0e7224 */ /* 0x000fe200078e00ff */
[----:B------:R-:W-:Y:S01]  /*1610*/  MOV R8, 0x1 ;  /* 0x0000000100087802 */ /* 0x000fe20000000f00 */
[----:B------:R-:W-:Y:S01]  /*1620*/  IMAD.MOV.U32 R10, RZ, RZ, RZ ;  /* 0x000000ffff0a7224 */ /* 0x000fe200078e00ff */
[----:B------:R-:W-:Y:S01]  /*1630*/  LOP3.LUT R16, R16, 0x40, RZ, 0xc0, !PT ;  /* 0x0000004010107812 */ /* 0x000fe200078ec0ff */
[----:B------:R-:W4:Y:S01]  /*1640*/  LDCU.64 UR14, c[0x0][0x348] ;  /* 0x00006900ff0e77ac */ /* 0x000f220008000a00 */
[----:B-1----:R-:W-:-:S02]  /*1650*/  UIADD3 UR5, UPT, UPT, UR4, 0x1f, URZ ;  /* 0x0000001f04057890 */ /* 0x002fc4000fffe0ff */
[----:B------:R-:W-:Y:S02]  /*1660*/  USEL UR22, UR6, 0x2, UP1 ;  /* 0x0000000206167887 */ /* 0x000fe40008800000 */
[----:B------:R-:W-:Y:S01]  /*1670*/  USHF.R.S32.HI UR7, URZ, 0x1f, UR5 ;  /* 0x0000001fff077899 */ /* 0x000fe20008011405 */
[----:B------:R-:W-:-:S03]  /*1680*/  UMOV UR23, URZ ;  /* 0x000000ff00177c82 */ /* 0x000fc60008000000 */
[----:B------:R-:W-:Y:S02]  /*1690*/  ULEA.HI UR7, UR7, UR5, URZ, 0x5 ;  /* 0x0000000507077291 */ /* 0x000fe4000f8f28ff */
[----:B------:R-:W-:Y:S02]  /*16a0*/  UIADD3 UR5, UPT, UPT, UR4, -0x1, URZ ;  /* 0xffffffff04057890 */ /* 0x000fe4000fffe0ff */
[----:B------:R-:W-:Y:S02]  /*16b0*/  USHF.R.S32.HI UR7, URZ, 0x5, UR7 ;  /* 0x00000005ff077899 */ /* 0x000fe40008011407 */
[----:B------:R-:W-:Y:S02]  /*16c0*/  UISETP.GE.U32.AND UP2, UPT, UR5, -0x3f, UPT ;  /* 0xffffffc10500788c */ /* 0x000fe4000bf46070 */
[----:B------:R-:W-:Y:S02]  /*16d0*/  UISETP.LT.U32.AND UP0, UPT, UR7, 0x5, UPT ;  /* 0x000000050700788c */ /* 0x000fe4000bf01070 */
[----:B------:R-:W-:-:S02]  /*16e0*/  UIADD3 UR4, UPT, UPT, UR4, 0x3e, URZ ;  /* 0x0000003e04047890 */ /* 0x000fc4000fffe0ff */
[----:B------:R-:W-:-:S04]  /*16f0*/  USEL UR5, UR7, 0x5, UP0 ;  /* 0x0000000507057887 */ /* 0x000fc80008000000 */
[----:B------:R-:W-:Y:S02]  /*1700*/  UIADD3 UR21, UPT, UPT, UR5, -0x1, URZ ;  /* 0xffffffff05157890 */ /* 0x000fe4000fffe0ff */
[----:B------:R-:W-:Y:S02]  /*1710*/  @UP2 UIADD3 UR21, UPT, UPT, UR5, URZ, URZ ;  /* 0x000000ff05152290 */ /* 0x000fe4000fffe0ff */
[----:B------:R-:W-:Y:S02]  /*1720*/  UIADD3 UR24, UPT, UPT, UR7, -UR5, URZ ;  /* 0x8000000507187290 */ /* 0x000fe4000fffe0ff */
[----:B------:R-:W-:Y:S02]  /*1730*/  UIADD3 UR13, UPT, UPT, UR21, 0x1, URZ ;  /* 0x00000001150d7890 */ /* 0x000fe4000fffe0ff */
[----:B--2-4-:R-:W-:-:S12]  /*1740*/  UIADD3 UR21, UPT, UPT, -UR21, URZ, URZ ;  /* 0x000000ff15157290 */ /* 0x014fd8000fffe1ff */
.L_x_42:
[----:B------:R-:W-:Y:S01]  /*1750*/  UISETP.NE.AND UP0, UPT, UR37, URZ, UPT ;  /* 0x000000ff2500728c */ /* 0x000fe2000bf05270 */
[----:B------:R-:W1:Y:S08]  /*1760*/  S2UR UR37, SR_CgaCtaId ;  /* 0x00000000002579c3 */ /* 0x000e700000008800 */
[----:B------:R-:W-:Y:S05]  /*1770*/  BRA.U UP0, `(.L_x_23) ;  /* 0x0000000100347547 */ /* 0x000fea000b800000 */
[----:B------:R-:W2:Y:S01]  /*1780*/  S2R R2, SR_CgaCtaId ;  /* 0x0000000000027919 */ /* 0x000ea20000008800 */
[----:B------:R-:W-:-:S04]  /*1790*/  MOV R3, 0x400 ;  /* 0x0000040000037802 */ /* 0x000fc80000000f00 */
[----:B--2---:R-:W-:Y:S02]  /*17a0*/  LEA R3, R2, R3, 0x18 ;  /* 0x0000000302037211 */ /* 0x004fe400078ec0ff */
[----:B------:R-:W-:-:S03]  /*17b0*/  SHF.L.U32 R2, R8, 0x1f, RZ ;  /* 0x0000001f08027819 */ /* 0x000fc600000006ff */
[----:B------:R-:W-:-:S04]  /*17c0*/  IMAD R3, R10, 0x8, R3 ;  /* 0x000000080a037824 */ /* 0x000fc800078e0203 */
[----:B------:R-:W2:Y:S02]  /*17d0*/  SYNCS.PHASECHK.TRANS64.TRYWAIT P0, [R3+URZ+0xf0], R2 ;  /* 0x0000f002030075a7 */ /* 0x000ea400080011ff */
[----:B--2---:R-:W-:Y:S05]  /*17e0*/  @!P0 BRA `(.L_x_24) ;  /* 0x0000006000548947 */ /* 0x004fea0003800000 */
.L_x_124:
[----:B------:R-:W-:Y:S01]  /*17f0*/  VIADD R10, R10, 0x1 ;  /* 0x000000010a0a7836 */ /* 0x000fe20000000000 */
[----:B------:R2:W-:Y:S04]  /*1800*/  SYNCS.ARRIVE.TRANS64.A1T0 RZ, [R3+URZ+0xe0], RZ ;  /* 0x0000e0ff03ff79a7 */ /* 0x0005e800081000ff */
[----:B------:R-:W-:-:S04]  /*1810*/  ISETP.NE.AND P0, PT, R10, 0x2, PT ;  /* 0x000000020a00780c */ /* 0x000fc80003f05270 */
[----:B------:R-:W-:Y:S02]  /*1820*/  SEL R10, R10, RZ, P0 ;  /* 0x000000ff0a0a7207 */ /* 0x000fe40000000000 */
[----:B--2---:R-:W-:-:S04]  /*1830*/  SEL R3, RZ, 0x1, P0 ;  /* 0x00000001ff037807 */ /* 0x004fc80000000000 */
[----:B------:R-:W-:-:S07]  /*1840*/  LOP3.LUT R8, R8, R3, RZ, 0x3c, !PT ;  /* 0x0000000308087212 */ /* 0x000fce00078e3cff */
.L_x_23:
[----:B------:R-:W-:Y:S01]  /*1850*/  UMOV UR6, 0x400 ;  /* 0x0000040000067882 */ /* 0x000fe20000000000 */
[----:B------:R-:W-:Y:S01]  /*1860*/  LEA.HI R3, R21, R21, RZ, 0x1 ;  /* 0x0000001515037211 */ /* 0x000fe200078f08ff */
[----:B-1----:R-:W-:Y:S01]  /*1870*/  ULEA UR6, UR37, UR6, 0x18 ;  /* 0x0000000625067291 */ /* 0x002fe2000f8ec0ff */
[----:B------:R-:W-:Y:S01]  /*1880*/  SHF.L.U32 R2, R15, 0x1f, RZ ;  /* 0x0000001f0f027819 */ /* 0x000fe200000006ff */
[----:B------:R-:W-:Y:S01]  /*1890*/  UISETP.GE.U32.AND UP0, UPT, UR4, 0x3f, UPT ;  /* 0x0000003f0400788c */ /* 0x000fe2000bf06070 */
[C---:B------:R-:W-:Y:S01]  /*18a0*/  R2UR UR9, R16.reuse ;  /* 0x00000000100972ca */ /* 0x040fe200000e0000 */
[----:B------:R-:W-:Y:S01]  /*18b0*/  ULEA UR8, UR23, UR6, 0x3 ;  /* 0x0000000617087291 */ /* 0x000fe2000f8e18ff */
[----:B------:R-:W-:Y:S01]  /*18c0*/  IMAD.SHL.U32 R3, R3, 0x40, RZ ;  /* 0x0000004003037824 */ /* 0x000fe200078e00ff */
[----:B------:R-:W-:Y:S01]  /*18d0*/  R2UR UR11, R16 ;  /* 0x00000000100b72ca */ /* 0x000fe200000e0000 */
[----:B------:R-:W-:-:S03]  /*18e0*/  UMOV UR25, URZ ;  /* 0x000000ff00197c82 */ /* 0x000fc60008000000 */
[----:B------:R-:W-:-:S03]  /*18f0*/  R2UR UR35, R3 ;  /* 0x00000000032372ca */ /* 0x000fc600000e0000 */
[----:B------:R1:W2:Y:S01]  /*1900*/  SYNCS.PHASECHK.TRANS64.TRYWAIT P0, [UR8+0x28], R2 ;  /* 0x00002802ff0075a7 */ /* 0x0002a20008001108 */
[----:B------:R-:W-:-:S09]  /*1910*/  R2UR UR8, R20 ;  /* 0x00000000140872ca */ /* 0x000fd200000e0000 */
[----:B------:R-:W-:-:S04]  /*1920*/  ULOP3.LUT UR35, UR9, 0xffffff80, UR35, 0xf8, !UPT ;  /* 0xffffff8009237892 */ /* 0x000fc8000f8ef823 */
[----:B------:R-:W-:Y:S01]  /*1930*/  ULEA UR11, UR8, UR11, 0x7 ;  /* 0x0000000b080b7291 */ /* 0x000fe2000f8e38ff */
[----:B------:R-:W-:Y:S11]  /*1940*/  BRA.U !UP0, `(.L_x_25) ;  /* 0x0000000108bc7547 */ /* 0x000ff6000b800000 */
[----:B------:R-:W-:Y:S01]  /*1950*/  UMOV UR16, UR21 ;  /* 0x0000001500107c82 */ /* 0x000fe20008000000 */
[----:B------:R-:W-:Y:S01]  /*1960*/  UMOV UR17, UR23 ;  /* 0x0000001700117c82 */ /* 0x000fe20008000000 */
[----:B------:R-:W-:-:S05]  /*1970*/  UMOV UR34, URZ ;  /* 0x000000ff00227c82 */ /* 0x000fca0008000000 */
.L_x_31:
[----:B------:R-:W-:Y:S01]  /*1980*/  ULEA UR33, UR17, UR6, 0x3 ;  /* 0x0000000611217291 */ /* 0x000fe2000f8e18ff */
[----:B------:R-:W-:Y:S01]  /*1990*/  @P5 MOV R3, 0x2000 ;  /* 0x0000200000035802 */ /* 0x000fe20000000f00 */
[----:B-12-4-:R-:W-:Y:S10]  /*19a0*/  @P0 BRA `(.L_x_26) ;  /* 0x00000000000c0947 */ /* 0x016ff40003800000 */
[----:B------:R-:W-:-:S04]  /*19b0*/  SHF.L.U32 R5, R15, 0x1f, RZ ;  /* 0x0000001f0f057819 */ /* 0x000fc800000006ff */
[----:B------:R-:W2:Y:S02]  /*19c0*/  SYNCS.PHASECHK.TRANS64.TRYWAIT P0, [UR33+0x28], R5 ;  /* 0x00002805ff0075a7 */ /* 0x000ea40008001121 */
[----:B--2---:R-:W-:Y:S05]  /*19d0*/  @!P0 BRA `(.L_x_27) ;  /* 0x0000005c00ec8947 */ /* 0x004fea0003800000 */
.L_x_26:
[----:B------:R2:W-:Y:S01]  /*19e0*/  @P5 SYNCS.ARRIVE.TRANS64 RZ, [UR33], R3 ;  /* 0x00000003ffff59a7 */ /* 0x0005e20008000021 */
[----:B------:R-:W-:Y:S02]  /*19f0*/  ULOP3.LUT UR8, UR22, 0x2, URZ, 0xfc, !UPT ;  /* 0x0000000216087892 */ /* 0x000fe4000f8efcff */
[----:B------:R-:W-:Y:S02]  /*1a00*/  UIADD3 UR16, UPT, UPT, UR16, 0x1, URZ ;  /* 0x0000000110107890 */ /* 0x000fe4000fffe0ff */
[----:B------:R-:W-:Y:S02]  /*1a10*/  UISETP.NE.AND UP0, UPT, UR8, 0x2, UPT ;  /* 0x000000020800788c */ /* 0x000fe4000bf05270 */
[----:B------:R-:W-:-:S07]  /*1a20*/  UISETP.NE.AND UP2, UPT, UR16, 0x1, UPT ;  /* 0x000000011000788c */ /* 0x000fce000bf45270 */
[----:B------:R-:W-:Y:S05]  /*1a30*/  BRA.U UP0, `(.L_x_28) ;  /* 0x0000000100047547 */ /* 0x000fea000b800000 */
[----:B------:R-:W-:Y:S05]  /*1a40*/  BPT.TRAP 0x1 ;  /* 0x000000040000795c */ /* 0x000fea0000300000 */
.L_x_28:
[----:B------:R-:W-:Y:S04]  /*1a50*/  BSSY.RECONVERGENT B0, `(.L_x_29) ;  /* 0x0000003000007945 */ /* 0x000fe80003800200 */
[----:B------:R-:W-:Y:S05]  /*1a60*/  @!P4 BRA `(.L_x_30) ;  /* 0x000000000004c947 */ /* 0x000fea0003800000 */
[----:B------:R-:W-:Y:S05]  /*1a70*/  BPT.TRAP 0x1 ;  /* 0x000000040000795c */ /* 0x000fea0000300000 */
.L_x_30:
[----:B------:R-:W-:Y:S05]  /*1a80*/  BSYNC.RECONVERGENT B0 ;  /* 0x0000000000007941 */ /* 0x000fea0003800200 */
.L_x_29:
[----:B------:R-:W-:Y:S02]  /*1a90*/  UIADD3 UR23, UPT, UPT, UR17, 0x1, URZ ;  /* 0x0000000111177890 */ /* 0x000fe4000fffe0ff */
[----:B------:R-:W-:Y:S02]  /*1aa0*/  UIADD3 UR28, UP1, UPT, UR14, 0x80, URZ ;  /* 0x000000800e1c7890 */ /* 0x000fe4000ff3e0ff */
[----:B------:R-:W-:Y:S02]  /*1ab0*/  UISETP.NE.AND UP0, UPT, UR23, 0x5, UPT ;  /* 0x000000051700788c */ /* 0x000fe4000bf05270 */
[----:B------:R-:W-:Y:S02]  /*1ac0*/  ULOP3.LUT UR33, UR33, 0xfefffff8, URZ, 0xc0, !UPT ;  /* 0xfefffff821217892 */ /* 0x000fe4000f8ec0ff */
[----:B------:R-:W-:Y:S02]  /*1ad0*/  USEL UR9, URZ, 0x1, UP0 ;  /* 0x00000001ff097887 */ /* 0x000fe40008000000 */
[----:B------:R-:W-:-:S02]  /*1ae0*/  USEL UR23, UR23, URZ, UP0 ;  /* 0x000000ff17177287 */ /* 0x000fc40008000000 */
[----:B------:R-:W-:Y:S02]  /*1af0*/  UIADD3 UR26, UP0, UPT, UR14, 0x180, URZ ;  /* 0x000001800e1a7890 */ /* 0x000fe4000ff1e0ff */
[----:B------:R-:W-:Y:S01]  /*1b00*/  ULEA UR8, UR23, UR6, 0x3 ;  /* 0x0000000617087291 */ /* 0x000fe2000f8e18ff */
[----:B------:R-:W-:Y:S01]  /*1b10*/  LOP3.LUT R15, R15, UR9, RZ, 0x3c, !PT ;  /* 0x000000090f0f7c12 */ /* 0x000fe2000f8e3cff */
[----:B------:R-:W-:Y:S02]  /*1b20*/  UIADD3.X UR29, UPT, UPT, URZ, UR15, URZ, UP1, !UPT ;  /* 0x0000000fff1d7290 */ /* 0x000fe40008ffe4ff */
[----:B------:R-:W-:Y:S01]  /*1b30*/  UIADD3.X UR27, UPT, UPT, URZ, UR15, URZ, UP0, !UPT ;  /* 0x0000000fff1b7290 */ /* 0x000fe200087fe4ff */
[----:B-1----:R-:W-:Y:S01]  /*1b40*/  SHF.L.U32 R2, R15, 0x1f, RZ ;  /* 0x0000001f0f027819 */ /* 0x002fe200000006ff */
[----:B------:R-:W-:Y:S01]  /*1b50*/  UMOV UR18, 0x0 ;  /* 0x0000000000127882 */ /* 0x000fe20000000000 */
[----:B------:R-:W-:Y:S01]  /*1b60*/  UMOV UR19, 0x10000000 ;  /* 0x1000000000137882 */ /* 0x000fe20000000000 */
[----:B------:R-:W-:Y:S01]  /*1b70*/  UMOV UR10, UR34 ;  /* 0x00000022000a7c82 */ /* 0x000fe20008000000 */
[----:B------:R4:W1:Y:S01]  /*1b80*/  SYNCS.PHASECHK.TRANS64.TRYWAIT P0, [UR8+0x28], R2 ;  /* 0x00002802ff0075a7 */ /* 0x0008620008001108 */
[----:B------:R-:W-:Y:S01]  /*1b90*/  ULEA UR8, UR17, UR6, 0xb ;  /* 0x0000000611087291 */ /* 0x000fe2000f8e58ff */
[----:B------:R-:W-:Y:S01]  /*1ba0*/  UMOV UR12, UR36 ;  /* 0x00000024000c7c82 */ /* 0x000fe20008000000 */
[----:B------:R-:W-:-:S02]  /*1bb0*/  UMOV UR9, UR33 ;  /* 0x0000002100097c82 */ /* 0x000fc40008000000 */
[----:B------:R-:W-:Y:S02]  /*1bc0*/  UIADD3 UR32, UPT, UPT, UR8, 0x4300, URZ ;  /* 0x0000430008207890 */ /* 0x000fe4000fffe0ff */
[----:B------:R-:W-:Y:S01]  /*1bd0*/  UIADD3 UR8, UPT, UPT, UR8, 0x6b00, URZ ;  /* 0x00006b0008087890 */ /* 0x000fe2000fffe0ff */
[----:B------:R-:W-:Y:S01]  /*1be0*/  UMOV UR25, UR13 ;  /* 0x0000000d00197c82 */ /* 0x000fe20008000000 */
[----:B------:R-:W-:-:S05]  /*1bf0*/  UMOV UR17, UR23 ;  /* 0x0000001700117c82 */ /* 0x000fca0008000000 */
[----:B------:R2:W-:Y:S02]  /*1c00*/  UTMALDG.3D.2CTA [UR32], [UR28], desc[UR18] ;  /* 0x000012201c0075b4 */ /* 0x0005e40008211000 */
[----:B------:R4:W-:Y:S01]  /*1c10*/  UTMALDG.3D.2CTA [UR8], [UR26], desc[UR18] ;  /* 0x000012081a0075b4 */ /* 0x0009e20008211000 */
[----:B--2---:R-:W-:Y:S01]  /*1c20*/  UIADD3 UR34, UPT, UPT, UR34, 0x20, URZ ;  /* 0x0000002022227890 */ /* 0x004fe2000fffe0ff */
[----:B------:R-:W-:Y:S11]  /*1c30*/  BRA.U UP2, `(.L_x_31) ;  /* 0xfffffffd02507547 */ /* 0x000ff6000b83ffff */
.L_x_25:
[----:B----4-:R-:W-:Y:S01]  /*1c40*/  ULEA UR8, UR23, UR6, 0x3 ;  /* 0x0000000617087291 */ /* 0x010fe2000f8e18ff */
[----:B-1----:R-:W-:Y:S01]  /*1c50*/  SHF.L.U32 R2, R15, 0x1f, RZ ;  /* 0x0000001f0f027819 */ /* 0x002fe200000006ff */
[----:B------:R-:W-:Y:S01]  /*1c60*/  @!P1 SYNCS.ARRIVE.TRANS64.A1T0 RZ, [UR6+0x78], RZ ;  /* 0x000078ffffff99a7 */ /* 0x000fe20008100006 */
[----:B------:R-:W-:-:S06]  /*1c70*/  UISETP.GT.AND UP0, UPT, UR7, UR5, UPT ;  /* 0x000000050700728c */ /* 0x000fcc000bf04270 */
[----:B--2---:R1:W2:Y:S03]  /*1c80*/  SYNCS.PHASECHK.TRANS64.TRYWAIT P0, [UR8+0x28], R2 ;  /* 0x00002802ff0075a7 */ /* 0x0042a60008001108 */
[----:B------:R-:W-:Y:S05]  /*1c90*/  BRA.U !UP0, `(.L_x_32) ;  /* 0x0000000108bc7547 */ /* 0x000fea000b800000 */
[----:B------:R-:W-:Y:S01]  /*1ca0*/  UIADD3 UR26, UPT, UPT, UR24, UR25, URZ ;  /* 0x00000019181a7290 */ /* 0x000fe2000fffe0ff */
[----:B------:R-:W-:-:S11]  /*1cb0*/  UMOV UR27, UR23 ;  /* 0x00000017001b7c82 */ /* 0x000fd60008000000 */
.L_x_38:
[----:B------:R-:W-:Y:S01]  /*1cc0*/  ULEA UR17, UR27, UR6, 0x3 ;  /* 0x000000061b117291 */ /* 0x000fe2000f8e18ff */
[----:B--2---:R-:W-:Y:S01]  /*1cd0*/  @P5 MOV R3, 0x2000 ;  /* 0x0000200000035802 */ /* 0x004fe20000000f00 */
[----:B-12---:R-:W-:Y:S10]  /*1ce0*/  @P0 BRA `(.L_x_33) ;  /* 0x00000000000c0947 */ /* 0x006ff40003800000 */
[----:B------:R-:W-:-:S04]  /*1cf0*/  SHF.L.U32 R5, R15, 0x1f, RZ ;  /* 0x0000001f0f057819 */ /* 0x000fc800000006ff */
[----:B------:R-:W2:Y:S02]  /*1d00*/  SYNCS.PHASECHK.TRANS64.TRYWAIT P0, [UR17+0x28], R5 ;  /* 0x00002805ff0075a7 */ /* 0x000ea40008001111 */
[----:B--2---:R-:W-:Y:S05]  /*1d10*/  @!P0 BRA `(.L_x_34) ;  /* 0x0000005c00348947 */ /* 0x004fea0003800000 */
.L_x_33:
[----:B------:R2:W-:Y:S01]  /*1d20*/  @P5 SYNCS.ARRIVE.TRANS64 RZ, [UR17], R3 ;  /* 0x00000003ffff59a7 */ /* 0x0005e20008000011 */
[----:B------:R-:W-:-:S04]  /*1d30*/  ULOP3.LUT UR8, UR22, 0x2, URZ, 0xfc, !UPT ;  /* 0x0000000216087892 */ /* 0x000fc8000f8efcff */
[----:B------:R-:W-:-:S09]  /*1d40*/  UISETP.NE.AND UP0, UPT, UR8, 0x2, UPT ;  /* 0x000000020800788c */ /* 0x000fd2000bf05270 */
[----:B------:R-:W-:Y:S05]  /*1d50*/  BRA.U UP0, `(.L_x_35) ;  /* 0x0000000100047547 */ /* 0x000fea000b800000 */
[----:B------:R-:W-:Y:S05]  /*1d60*/  BPT.TRAP 0x1 ;  /* 0x000000040000795c */ /* 0x000fea0000300000 */
.L_x_35:
[----:B------:R-:W-:Y:S04]  /*1d70*/  BSSY.RECONVERGENT B0, `(.L_x_36) ;  /* 0x0000003000007945 */ /* 0x000fe80003800200 */
[----:B------:R-:W-:Y:S05]  /*1d80*/  @!P4 BRA `(.L_x_37) ;  /* 0x000000000004c947 */ /* 0x000fea0003800000 */
[----:B------:R-:W-:Y:S05]  /*1d90*/  BPT.TRAP 0x1 ;  /* 0x000000040000795c */ /* 0x000fea0000300000 */
.L_x_37:
[----:B------:R-:W-:Y:S05]  /*1da0*/  BSYNC.RECONVERGENT B0 ;  /* 0x0000000000007941 */ /* 0x000fea0003800200 */
.L_x_36:
[----:B------:R-:W-:Y:S02]  /*1db0*/  UIADD3 UR23, UPT, UPT, UR27, 0x1, URZ ;  /* 0x000000011b177890 */ /* 0x000fe4000fffe0ff */
[----:B------:R-:W-:Y:S02]  /*1dc0*/  UIADD3 UR32, UP1, UPT, UR14, 0x80, URZ ;  /* 0x000000800e207890 */ /* 0x000fe4000ff3e0ff */
[----:B------:R-:W-:Y:S02]  /*1dd0*/  UISETP.NE.AND UP0, UPT, UR23, 0x5, UPT ;  /* 0x000000051700788c */ /* 0x000fe4000bf05270 */
[----:B------:R-:W-:Y:S02]  /*1de0*/  USHF.L.U32 UR18, UR25, 0x5, URZ ;  /* 0x0000000519127899 */ /* 0x000fe400080006ff */
[----:B------:R-:W-:Y:S02]  /*1df0*/  USEL UR9, URZ, 0x1, UP0 ;  /* 0x00000001ff097887 */ /* 0x000fe40008000000 */
[----:B------:R-:W-:-:S02]  /*1e00*/  USEL UR23, UR23, URZ, UP0 ;  /* 0x000000ff17177287 */ /* 0x000fc40008000000 */
[----:B------:R-:W-:Y:S02]  /*1e10*/  UIADD3 UR30, UP0, UPT, UR14, 0x180, URZ ;  /* 0x000001800e1e7890 */ /* 0x000fe4000ff1e0ff */
[----:B------:R-:W-:Y:S01]  /*1e20*/  ULEA UR8, UR23, UR6, 0x3 ;  /* 0x0000000617087291 */ /* 0x000fe2000f8e18ff */
[----:B------:R-:W-:Y:S01]  /*1e30*/  LOP3.LUT R15, R15, UR9, RZ, 0x3c, !PT ;  /* 0x000000090f0f7c12 */ /* 0x000fe2000f8e3cff */
[----:B------:R-:W-:Y:S02]  /*1e40*/  ULOP3.LUT UR17, UR17, 0xfefffff8, URZ, 0xc0, !UPT ;  /* 0xfefffff811117892 */ /* 0x000fe4000f8ec0ff */
[----:B------:R-:W-:Y:S01]  /*1e50*/  UIADD3.X UR33, UPT, UPT, URZ, UR15, URZ, UP1, !UPT ;  /* 0x0000000fff217290 */ /* 0x000fe20008ffe4ff */
[----:B-1----:R-:W-:Y:S01]  /*1e60*/  SHF.L.U32 R2, R15, 0x1f, RZ ;  /* 0x0000001f0f027819 */ /* 0x002fe200000006ff */
[----:B------:R-:W-:Y:S01]  /*1e70*/  UIADD3.X UR31, UPT, UPT, URZ, UR15, URZ, UP0, !UPT ;  /* 0x0000000fff1f7290 */ /* 0x000fe200087fe4ff */
[----:B------:R-:W-:Y:S02]  /*1e80*/  UMOV UR28, 0x0 ;  /* 0x00000000001c7882 */ /* 0x000fe40000000000 */
[----:B------:R4:W1:Y:S01]  /*1e90*/  SYNCS.PHASECHK.TRANS64.TRYWAIT P0, [UR8+0x28], R2 ;  /* 0x00002802ff0075a7 */ /* 0x0008620008001108 */
[----:B------:R-:W-:Y:S01]  /*1ea0*/  ULEA UR8, UR27, UR6, 0xb ;  /* 0x000000061b087291 */ /* 0x000fe2000f8e58ff */
[----:B------:R-:W-:Y:S01]  /*1eb0*/  UMOV UR29, 0x10000000 ;  /* 0x10000000001d7882 */ /* 0x000fe20000000000 */
[----:B------:R-:W-:-:S02]  /*1ec0*/  UMOV UR19, UR35 ;  /* 0x0000002300137c82 */ /* 0x000fc40008000000 */
[----:B------:R-:W-:Y:S02]  /*1ed0*/  UIADD3 UR16, UPT, UPT, UR8, 0x4300, URZ ;  /* 0x0000430008107890 */ /* 0x000fe4000fffe0ff */
[----:B------:R-:W-:Y:S01]  /*1ee0*/  UIADD3 UR8, UPT, UPT, UR8, 0x6b00, URZ ;  /* 0x00006b0008087890 */ /* 0x000fe2000fffe0ff */
[----:B------:R-:W-:Y:S01]  /*1ef0*/  UMOV UR20, UR36 ;  /* 0x0000002400147c82 */ /* 0x000fe20008000000 */
[----:B------:R-:W-:Y:S01]  /*1f00*/  UMOV UR12, UR36 ;  /* 0x00000024000c7c82 */ /* 0x000fe20008000000 */
[----:B------:R-:W-:Y:S01]  /*1f10*/  UMOV UR9, UR17 ;  /* 0x0000001100097c82 */ /* 0x000fe20008000000 */
[----:B------:R-:W-:Y:S01]  /*1f20*/  UMOV UR10, UR18 ;  /* 0x00000012000a7c82 */ /* 0x000fe20008000000 */
[----:B------:R-:W-:Y:S02]  /*1f30*/  UIADD3 UR25, UPT, UPT, UR25, 0x1, URZ ;  /* 0x0000000119197890 */ /* 0x000fe4000fffe0ff */
[----:B------:R4:W-:Y:S01]  /*1f40*/  UTMALDG.3D.2CTA [UR16], [UR32], desc[UR28] ;  /* 0x00001c10200075b4 */ /* 0x0009e20008211000 */
[----:B------:R-:W-:Y:S01]  /*1f50*/  UMOV UR27, UR23 ;  /* 0x00000017001b7c82 */ /* 0x000fe20008000000 */
[----:B------:R-:W-:Y:S01]  /*1f60*/  UISETP.NE.AND UP0, UPT, UR25, UR26, UPT ;  /* 0x0000001a1900728c */ /* 0x000fe2000bf05270 */
[----:B------:R4:W-:Y:S08]  /*1f70*/  UTMALDG.3D.2CTA [UR8], [UR30], desc[UR28] ;  /* 0x00001c081e0075b4 */ /* 0x0009f00008211000 */
[----:B----4-:R-:W-:Y:S05]  /*1f80*/  BRA.U UP0, `(.L_x_38) ;  /* 0xfffffffd004c7547 */ /* 0x010fea000b83ffff */
.L_x_32:
[----:B-1----:R-:W-:Y:S01]  /*1f90*/  LEA R2, R14, UR6, 0x3 ;  /* 0x000000060e027c11 */ /* 0x002fe2000f8e18ff */
[----:B------:R-:W-:Y:S01]  /*1fa0*/  NOP ;  /* 0x0000000000007918 */ /* 0x000fe20000000000 */
[----:B--2---:R-:W-:Y:S02]  /*1fb0*/  SHF.L.U32 R3, R12, 0x1f, RZ ;  /* 0x0000001f0c037819 */ /* 0x004fe400000006ff */
[----:B------:R-:W-:Y:S02]  /*1fc0*/  LEA R4, R14, UR6, 0x4 ;  /* 0x000000060e047c11 */ /* 0x000fe4000f8e20ff */
[----:B------:R-:W1:Y:S02]  /*1fd0*/  SYNCS.PHASECHK.TRANS64.TRYWAIT P0, [R2+URZ+0x80], R3 ;  /* 0x00008003020075a7 */ /* 0x000e6400080011ff */
[----:B-1----:R-:W-:Y:S05]  /*1fe0*/  @!P0 BRA `(.L_x_39) ;  /* 0x0000005800988947 */ /* 0x002fea0003800000 */
.L_x_127:
[----:B------:R-:W2:Y:S01]  /*1ff0*/  LDS.128 R4, [R4+0x110] ;  /* 0x0001100004047984 */ /* 0x000ea20000000c00 */
[----:B------:R-:W-:Y:S01]  /*2000*/  ISETP.GE.AND P0, PT, R40, 0x1, PT ;  /* 0x000000012800780c */ /* 0x000fe20003f06270 */
[----:B-1----:R-:W-:Y:S01]  /*2010*/  VIADD R2, R2, 0x90 ;  /* 0x0000009002027836 */ /* 0x002fe20000000000 */
[----:B------:R-:W-:Y:S01]  /*2020*/  @!PT LDS RZ, [RZ] ;  /* 0x00000000fffff984 */ /* 0x000fe20000000800 */
[----:B------:R-:W-:Y:S01]  /*2030*/  @!PT LDS RZ, [RZ] ;  /* 0x00000000fffff984 */ /* 0x000fe20000000800 */
[----:B------:R-:W-:Y:S01]  /*2040*/  @!PT LDS RZ, [RZ] ;  /* 0x00000000fffff984 */ /* 0x000fe20000000800 */
[----:B------:R-:W-:Y:S01]  /*2050*/  @!PT LDS RZ, [RZ] ;  /* 0x00000000fffff984 */ /* 0x000fe20000000800 */
[----:B------:R1:W-:Y:S06]  /*2060*/  MEMBAR.ALL.CTA ;  /* 0x0000000000007992 */ /* 0x0003ec0000008000 */
[----:B-1----:R-:W1:Y:S01]  /*2070*/  FENCE.VIEW.ASYNC.S ;  /* 0x00000000000073c6 */ /* 0x002e620000000000 */
[----:B------:R-:W-:-:S04]  /*2080*/  PRMT R2, RZ, 0x654, R2 ;  /* 0x00000654ff027816 */ /* 0x000fc80000000002 */
[----:B-1----:R1:W-:Y:S01]  /*2090*/  SYNCS.ARRIVE.TRANS64.RED.A1T0 RZ, [R2+URZ], RZ ;  /* 0x000000ff02ff79a7 */ /* 0x0023e200081004ff */
[----:B--2---:R-:W-:-:S13]  /*20a0*/  LOP3.LUT P2, RZ, R6, 0x1, RZ, 0xc0, !PT ;  /* 0x0000000106ff7812 */ /* 0x004fda000784c0ff */
[----:B------:R-:W-:Y:S01]  /*20b0*/  @P2 SHF.R.U32.HI R3, RZ, 0x10, R5 ;  /* 0x00000010ff032819 */ /* 0x000fe20000011605 */
[----:B------:R-:W-:Y:S01]  /*20c0*/  VOTEU.ANY UP0, P2 ;  /* 0x0000000000ff7886 */ /* 0x000fe20001000100 */
[----:B------:R-:W-:Y:S02]  /*20d0*/  @P2 MOV R13, R4 ;  /* 0x00000004000d2202 */ /* 0x000fe40000000f00 */
[----:B------:R-:W-:Y:S02]  /*20e0*/  @P2 R2UR.BROADCAST UR8, R3 ;  /* 0x00000000030822ca */ /* 0x000fe400008e0000 */
[----:B------:R-:W-:-:S11]  /*20f0*/  @P2 LOP3.LUT R11, R5, 0xffff, RZ, 0xc0, !PT ;  /* 0x0000ffff050b2812 */ /* 0x000fd600078ec0ff */
[----:B------:R-:W-:Y:S01]  /*2100*/  @UP0 UMOV UR36, UR8 ;  /* 0x0000000800240c82 */ /* 0x000fe20008000000 */
[----:B-1----:R-:W-:Y:S05]  /*2110*/  @!P0 BRA `(.L_x_40) ;  /* 0x0000000000b88947 */ /* 0x002fea0003800000 */
[----:B------:R-:W3:Y:S01]  /*2120*/  LDC.64 R4, c[0x0][0xb18] ;  /* 0x0002c600ff047b82 */ /* 0x000ee20000000a00 */
[----:B------:R-:W-:-:S07]  /*2130*/  ISETP.NE.AND P3, PT, R40, 0x1, PT ;  /* 0x000000012800780c */ /* 0x000fce0003f65270 */
[----:B------:R-:W1:Y:S08]  /*2140*/  LDC.64 R6, c[0x0][0xb10] ;  /* 0x0002c400ff067b82 */ /* 0x000e700000000a00 */
[----:B------:R-:W2:Y:S08]  /*2150*/  LDC R17, c[0x0][0xb20] ;  /* 0x0002c800ff117b82 */ /* 0x000eb00000000800 */
[----:B------:R-:W4:Y:S01]  /*2160*/  LDC R18, c[0x0][0xb0c] ;  /* 0x0002c300ff127b82 */ /* 0x000f220000000800 */
[----:B---3--:R-:W-:Y:S01]  /*2170*/  IMAD.HI.U32 R22, R0, R5, RZ ;  /* 0x0000000500167227 */ /* 0x008fe200078e00ff */
[----:B------:R-:W-:-:S06]  /*2180*/  ISETP.NE.AND P0, PT, R4, 0x1, PT ;  /* 0x000000010400780c */ /* 0x000fcc0003f05270 */
[----:B------:R-:W3:Y:S01]  /*2190*/  LDC.64 R2, c[0x0][0xb28] ;  /* 0x0002ca00ff027b82 */ /* 0x000ee20000000a00 */
[----:B-1----:R-:W-:-:S04]  /*21a0*/  IMAD.HI.U32 R20, R9, R6, RZ ;  /* 0x0000000609147227 */ /* 0x002fc800078e00ff */
[----:B------:R-:W-:Y:S01]  /*21b0*/  IMAD.HI.U32 R24, R13, R6, RZ ;  /* 0x000000060d187227 */ /* 0x000fe200078e00ff */
[----:B------:R-:W-:Y:S02]  /*21c0*/  SHF.R.U32.HI R20, RZ, R7, R20 ;  /* 0x00000007ff147219 */ /* 0x000fe40000011614 */
[----:B--2---:R-:W-:Y:S01]  /*21d0*/  SHF.R.U32.HI R19, RZ, R17, R22 ;  /* 0x00000011ff137219 */ /* 0x004fe20000011616 */
[----:B------:R-:W-:Y:S01]  /*21e0*/  IMAD.HI.U32 R22, R11, R5, RZ ;  /* 0x000000050b167227 */ /* 0x000fe200078e00ff */
[----:B------:R-:W-:Y:S02]  /*21f0*/  SHF.R.U32.HI R24, RZ, R7, R24 ;  /* 0x00000007ff187219 */ /* 0x000fe40000011618 */
[----:B------:R-:W-:Y:S02]  /*2200*/  SEL R19, R0, R19, !P0 ;  /* 0x0000001300137207 */ /* 0x000fe40004000000 */
[----:B------:R-:W-:Y:S02]  /*2210*/  SHF.R.U32.HI R22, RZ, R17, R22 ;  /* 0x00000011ff167219 */ /* 0x000fe40000011616 */
[----:B----4-:R-:W-:-:S02]  /*2220*/  ISETP.NE.AND P1, PT, R18, 0x1, PT ;  /* 0x000000011200780c */ /* 0x010fc40003f25270 */
[----:B------:R-:W-:Y:S02]  /*2230*/  SEL R5, R11, R22, !P0 ;  /* 0x000000160b057207 */ /* 0x000fe40004000000 */
[----:B------:R-:W-:Y:S02]  /*2240*/  SEL R21, R9, R20, !P1 ;  /* 0x0000001409157207 */ /* 0x000fe40004800000 */
[----:B------:R-:W-:Y:S01]  /*2250*/  SEL R7, R13, R24, !P1 ;  /* 0x000000180d077207 */ /* 0x000fe20004800000 */
[----:B---3--:R-:W-:Y:S01]  /*2260*/  IMAD.HI.U32 R20, R19, R2, RZ ;  /* 0x0000000213147227 */ /* 0x008fe200078e00ff */
[----:B------:R-:W-:-:S03]  /*2270*/  IADD3 R17, PT, PT, -R5, RZ, RZ ;  /* 0x000000ff05117210 */ /* 0x000fc60007ffe1ff */
        /* <DEDUP_REMOVED lines=11> */
[----:B------:R-:W-:-:S04]  /*2330*/  @!P0 IMAD.HI.U32 R20, R7, R2, RZ ;  /* 0x0000000207148227 */ /* 0x000fc800078e00ff */
[----:B------:R-:W-:Y:S01]  /*2340*/  IMAD.MOV R2, RZ, RZ, -R6 ;  /* 0x000000ffff027224 */ /* 0x000fe200078e0a06 */
[----:B------:R-:W-:-:S03]  /*2350*/  @!P0 SHF.R.U32.HI R20, RZ, R3, R20 ;  /* 0x00000003ff148219 */ /* 0x000fc60000011614 */
[----:B------:R-:W-:Y:S01]  /*2360*/  IMAD R2, R40, R2, R5 ;  /* 0x0000000228027224 */ /* 0x000fe200078e0205 */
        /* <DEDUP_REMOVED lines=9> */
.L_x_40:
[----:B------:R-:W1:Y:S02]  /*2400*/  LDCU UR8, c[0x0][0xb30] ;  /* 0x00016600ff0877ac */ /* 0x000e640008000800 */
[----:B-1----:R-:W-:-:S09]  /*2410*/  UISETP.NE.AND UP0, UPT, UR8, 0x1, UPT ;  /* 0x000000010800788c */ /* 0x002fd2000bf05270 */
[----:B------:R-:W-:Y:S05]  /*2420*/  BRA.U UP0, `(.L_x_41) ;  /* 0x0000000100407547 */ /* 0x000fea000b800000 */
[----:B------:R-:W1:Y:S08]  /*2430*/  LDC.64 R4, c[0x0][0xb10] ;  /* 0x0002c400ff047b82 */ /* 0x000e700000000a00 */
[----:B------:R-:W2:Y:S08]  /*2440*/  LDC.64 R2, c[0x0][0xb18] ;  /* 0x0002c600ff027b82 */ /* 0x000eb00000000a00 */
[----:B------:R-:W4:Y:S08]  /*2450*/  LDC R6, c[0x0][0xb20] ;  /* 0x0002c800ff067b82 */ /* 0x000f300000000800 */
[----:B------:R-:W3:Y:S01]  /*2460*/  LDC R18, c[0x0][0xb0c] ;  /* 0x0002c300ff127b82 */ /* 0x000ee20000000800 */
[----:B-1----:R-:W-:-:S05]  /*2470*/  IMAD.HI.U32 R4, R13, R4, RZ ;  /* 0x000000040d047227 */ /* 0x002fca00078e00ff */
[----:B------:R-:W-:Y:S01]  /*2480*/  SHF.R.U32.HI R4, RZ, R5, R4 ;  /* 0x00000005ff047219 */ /* 0x000fe20000011604 */
[----:B--2---:R-:W-:Y:S01]  /*2490*/  IMAD.HI.U32 R3, R11, R3, RZ ;  /* 0x000000030b037227 */ /* 0x004fe200078e00ff */
[----:B------:R-:W-:-:S04]  /*24a0*/  ISETP.NE.AND P0, PT, R2, 0x1, PT ;  /* 0x000000010200780c */ /* 0x000fc80003f05270 */
[----:B----4-:R-:W-:-:S04]  /*24b0*/  SHF.R.U32.HI R6, RZ, R6, R3 ;  /* 0x00000006ff067219 */ /* 0x010fc80000011603 */
[----:B------:R-:W-:Y:S02]  /*24c0*/  SEL R3, R11, R6, !P0 ;  /* 0x000000060b037207 */ /* 0x000fe40004000000 */
[----:B---3--:R-:W-:-:S04]  /*24d0*/  ISETP.NE.AND P1, PT, R18, 0x1, PT ;  /* 0x000000011200780c */ /* 0x008fc80003f25270 */
[----:B------:R-:W-:-:S05]  /*24e0*/  SEL R4, R13, R4, !P1 ;  /* 0x000000040d047207 */ /* 0x000fca0004800000 */
[----:B------:R-:W-:Y:S02]  /*24f0*/  IMAD.IADD R5, R3, 0x1, -R4 ;  /* 0x0000000103057824 */ /* 0x000fe400078e0a04 */
[----:B------:R-:W-:Y:S02]  /*2500*/  IMAD.IADD R3, R4, 0x1, -R3 ;  /* 0x0000000104037824 */ /* 0x000fe400078e0a03 */
[----:B------:R-:W-:Y:S02]  /*2510*/  IMAD R13, R5, R18, R13 ;  /* 0x00000012050d7224 */ /* 0x000fe400078e020d */
[----:B------:R-:W-:-:S07]  /*2520*/  IMAD R11, R3, R2, R11 ;  /* 0x00000002030b7224 */ /* 0x000fce00078e020b */
.L_x_41:
[----:B------:R-:W-:Y:S01]  /*2530*/  VIADD R14, R14, 0x1 ;  /* 0x000000010e0e7836 */ /* 0x000fe20000000000 */
[----:B------:R-:W-:Y:S01]  /*2540*/  PLOP3.LUT P1, PT, PT, PT, PT, 0x80, 0x8 ;  /* 0x000000000008781c */ /* 0x000fe20003f2f070 */
[----:B------:R-:W-:Y:S02]  /*2550*/  IMAD.IADD R21, R13, 0x1, R96 ;  /* 0x000000010d157824 */ /* 0x000fe400078e0260 */
[----:B------:R-:W-:Y:S01]  /*2560*/  IMAD.IADD R20, R11, 0x1, R94 ;  /* 0x000000010b147824 */ /* 0x000fe200078e025e */
[----:B------:R-:W-:-:S04]  /*2570*/  ISETP.NE.AND P0, PT, R14, 0x2, PT ;  /* 0x000000020e00780c */ /* 0x000fc80003f05270 */
[----:B------:R-:W-:Y:S02]  /*2580*/  SEL R3, RZ, 0x1, P0 ;  /* 0x00000001ff037807 */ /* 0x000fe40000000000 */
[----:B------:R-:W-:Y:S02]  /*2590*/  SEL R14, R14, RZ, P0 ;  /* 0x000000ff0e0e7207 */ /* 0x000fe40000000000 */
[----:B------:R-:W-:Y:S01]  /*25a0*/  LOP3.LUT R12, R12, R3, RZ, 0x3c, !PT ;  /* 0x000000030c0c7212 */ /* 0x000fe200078e3cff */
[----:B------:R-:W-:Y:S06]  /*25b0*/  @P2 BRA `(.L_x_42) ;  /* 0xfffffff000642947 */ /* 0x000fec000383ffff */
[----:B------:R-:W-:Y:S01]  /*25c0*/  UIADD3 UR6, UPT, UPT, UR6, 0x28, URZ ;  /* 0x0000002806067890 */ /* 0x000fe2000fffe0ff */
[----:B------:R-:W-:-:S03]  /*25d0*/  SHF.L.U32 R3, R15, 0x1f, RZ ;  /* 0x0000001f0f037819 */ /* 0x000fc600000006ff */
[----:B------:R-:W-:-:S09]  /*25e0*/  ULEA UR4, UR23, UR6, 0x3 ;  /* 0x0000000617047291 */ /* 0x000fd2000f8e18ff */
[----:B------:R-:W1:Y:S02]  /*25f0*/  SYNCS.PHASECHK.TRANS64.TRYWAIT P0, [UR4], R3 ;  /* 0x00000003ff0075a7 */ /* 0x000e640008001104 */
[----:B-1----:R-:W-:Y:S05]  /*2600*/  @!P0 BRA `(.L_x_43) ;  /* 0x0000005400248947 */ /* 0x002fea0003800000 */
.L_x_129:
[----:B------:R-:W-:-:S04]  /*2610*/  UIADD3 UR5, UPT, UPT, UR23, 0x1, URZ ;  /* 0x0000000117057890 */ /* 0x000fc8000fffe0ff */
[----:B------:R-:W-:-:S04]  /*2620*/  UISETP.NE.AND UP0, UPT, UR5, 0x5, UPT ;  /* 0x000000050500788c */ /* 0x000fc8000bf05270 */
[----:B------:R-:W-:Y:S02]  /*2630*/  USEL UR7, URZ, 0x1, UP0 ;  /* 0x00000001ff077887 */ /* 0x000fe40008000000 */
[----:B------:R-:W-:-:S04]  /*2640*/  USEL UR5, UR5, URZ, UP0 ;  /* 0x000000ff05057287 */ /* 0x000fc80008000000 */
[----:B------:R-:W-:Y:S01]  /*2650*/  ULEA UR4, UR5, UR6, 0x3 ;  /* 0x0000000605047291 */ /* 0x000fe2000f8e18ff */
[----:B------:R-:W-:-:S04]  /*2660*/  LOP3.LUT R2, R15, UR7, RZ, 0x3c, !PT ;  /* 0x000000070f027c12 */ /* 0x000fc8000f8e3cff */
[----:B-1----:R-:W-:-:S04]  /*2670*/  SHF.L.U32 R3, R2, 0x1f, RZ ;  /* 0x0000001f02037819 */ /* 0x002fc800000006ff */
[----:B------:R-:W1:Y:S02]  /*2680*/  SYNCS.PHASECHK.TRANS64.TRYWAIT P0, [UR4], R3 ;  /* 0x00000003ff0075a7 */ /* 0x000e640008001104 */
[----:B-1----:R-:W-:Y:S05]  /*2690*/  @!P0 BRA `(.L_x_44) ;  /* 0x0000005400188947 */ /* 0x002fea0003800000 */
.L_x_131:
        /* <DEDUP_REMOVED lines=9> */
.L_x_133:
        /* <DEDUP_REMOVED lines=9> */
.L_x_135:
[----:B------:R-:W-:-:S04]  /*27c0*/  UIADD3 UR5, UPT, UPT, UR5, 0x1, URZ ;  /* 0x0000000105057890 */ /* 0x000fc8000fffe0ff */
[----:B------:R-:W-:-:S04]  /*27d0*/  UISETP.NE.AND UP0, UPT, UR5, 0x5, UPT ;  /* 0x000000050500788c */ /* 0x000fc8000bf05270 */
[----:B------:R-:W-:Y:S02]  /*27e0*/  USEL UR4, URZ, 0x1, UP0 ;  /* 0x00000001ff047887 */ /* 0x000fe40008000000 */
[----:B------:R-:W-:-:S04]  /*27f0*/  USEL UR5, UR5, URZ, UP0 ;  /* 0x000000ff05057287 */ /* 0x000fc80008000000 */
[----:B------:R-:W-:Y:S01]  /*2800*/  ULEA UR5, UR5, UR6, 0x3 ;  /* 0x0000000605057291 */ /* 0x000fe2000f8e18ff */
[----:B-1----:R-:W-:-:S04]  /*2810*/  LOP3.LUT R3, R2, UR4, RZ, 0x3c, !PT ;  /* 0x0000000402037c12 */ /* 0x002fc8000f8e3cff */
[----:B------:R-:W-:Y:S01]  /*2820*/  SHF.L.U32 R3, R3, 0x1f, RZ ;  /* 0x0000001f03037819 */ /* 0x000fe200000006ff */
[----:B---3--:R-:W-:-:S07]  /*2830*/  IMAD.U32 R0, RZ, RZ, UR5 ;  /* 0x00000005ff007e24 */ /* 0x008fce000f8e00ff */
.L_x_47:
[----:B-1----:R1:W2:Y:S02]  /*2840*/  SYNCS.PHASECHK.TRANS64.TRYWAIT P0, [R0+URZ], R3 ;  /* 0x00000003000075a7 */ /* 0x0022a400080011ff */
[----:B--2---:R-:W-:Y:S05]  /*2850*/  @!P0 NANOSLEEP.SYNCS 0x989680 ;  /* 0x009896800000895d */ /* 0x004fea0003900000 */
[----:B------:R-:W2:Y:S02]  /*2860*/  @!P0 SYNCS.PHASECHK.TRANS64 P0, [R0+URZ], R3 ;  /* 0x00000003000085a7 */ /* 0x000ea400080010ff */
[----:B--2---:R-:W-:Y:S05]  /*2870*/  @P0 EXIT ;  /* 0x000000000000094d */ /* 0x004fea0003800000 */
[----:B------:R-:W-:Y:S05]  /*2880*/  BRA `(.L_x_47) ;  /* 0xfffffffc00ec7947 */ /* 0x000fea000383ffff */
.L_x_22:
[----:B------:R-:W-:-:S04]  /*2890*/  UISETP.NE.AND UP1, UPT, UR37, URZ, UPT ;  /* 0x000000ff2500728c */ /* 0x000fc8000bf25270 */
[----:B------:R-:W-:-:S09]  /*28a0*/  UISETP.NE.OR UP1, UPT, UR10, 0x1, UP1 ;  /* 0x000000010a00788c */ /* 0x000fd20008f25670 */
[----:B------:R-:W-:Y:S05]  /*28b0*/  BRA.U UP1, `(.L_x_48) ;  /* 0x00000005014c7547 */ /* 0x000fea000b800000 */
[----:B------:R-:W-:Y:S01]  /*28c0*/  HFMA2 R11, -RZ, RZ, 0, 0 ;  /* 0x00000000ff0b7431 */ /* 0x000fe200000001ff */
[----:B------:R-:W-:Y:S01]  /*28d0*/  ISETP.GE.U32.AND P2, PT, R10, 0x2, PT ;  /* 0x000000020a00780c */ /* 0x000fe20003f46070 */
[----:B------:R-:W-:Y:S01]  /*28e0*/  IMAD.MOV.U32 R12, RZ, RZ, 0x1 ;  /* 0x00000001ff0c7424 */ /* 0x000fe200078e00ff */
[----:B------:R-:W-:Y:S01]  /*28f0*/  CS2R R8, SRZ ;  /* 0x0000000000087805 */ /* 0x000fe2000001ff00 */
[----:B------:R-:W-:Y:S01]  /*2900*/  IMAD.MOV.U32 R3, RZ, RZ, RZ ;  /* 0x000000ffff037224 */ /* 0x000fe200078e00ff */
[----:B------:R-:W-:Y:S01]  /*2910*/  UMOV UR4, 0x400 ;  /* 0x0000040000047882 */ /* 0x000fe20000000000 */
[----:B------:R-:W-:Y:S01]  /*2920*/  UMOV UR6, URZ ;  /* 0x000000ff00067c82 */ /* 0x000fe20008000000 */
[----:B------:R-:W-:-:S12]  /*2930*/  ULEA UR37, UR37, UR4, 0x18 ;  /* 0x0000000425257291 */ /* 0x000fd8000f8ec0ff */
.L_x_52:
[----:B------:R-:W-:Y:S02]  /*2940*/  LEA R0, R3, UR37, 0x3 ;  /* 0x0000002503007c11 */ /* 0x000fe4000f8e18ff */
[----:B------:R-:W-:-:S03]  /*2950*/  SHF.L.U32 R5, R8, 0x1f, RZ ;  /* 0x0000001f08057819 */ /* 0x000fc600000006ff */
[----:B------:R-:W-:Y:S01]  /*2960*/  VIADD R4, R0, 0xf0 ;  /* 0x000000f000047836 */ /* 0x000fe20000000000 */
[----:B------:R-:W1:Y:S02]  /*2970*/  SYNCS.PHASECHK.TRANS64.TRYWAIT P0, [R0+URZ+0xe0], R5 ;  /* 0x0000e005000075a7 */ /* 0x000e6400080011ff */
[----:B-1----:R-:W-:Y:S05]  /*2980*/  @!P0 BRA `(.L_x_49) ;  /* 0x0000005000a48947 */ /* 0x002fea0003800000 */
.L_x_136:
[----:B------:R-:W-:Y:S01]  /*2990*/  ULEA UR5, UR6, UR37, 0x3 ;  /* 0x0000002506057291 */ /* 0x000fe2000f8e18ff */
[----:B------:R-:W-:Y:S01]  /*29a0*/  PRMT R4, RZ, 0x654, R4 ;  /* 0x00000654ff047816 */ /* 0x000fe20000000004 */
[----:B-1----:R-:W-:Y:S01]  /*29b0*/  @!P2 IMAD.MOV.U32 R5, RZ, RZ, 0x10 ;  /* 0x00000010ff05a424 */ /* 0x002fe200078e00ff */
[----:B------:R-:W-:Y:S01]  /*29c0*/  SHF.L.U32 R7, R12, 0x1f, RZ ;  /* 0x0000001f0c077819 */ /* 0x000fe200000006ff */
[----:B------:R-:W-:Y:S01]  /*29d0*/  UIADD3 UR4, UPT, UPT, UR5, 0x80, URZ ;  /* 0x0000008005047890 */ /* 0x000fe2000fffe0ff */
[----:B------:R1:W-:Y:S05]  /*29e0*/  SYNCS.ARRIVE.TRANS64.RED.A1T0 RZ, [R4+URZ], RZ ;  /* 0x000000ff04ff79a7 */ /* 0x0003ea00081004ff */
[----:B------:R-:W-:Y:S01]  /*29f0*/  IMAD.U32 R13, RZ, RZ, UR4 ;  /* 0x00000004ff0d7e24 */ /* 0x000fe2000f8e00ff */
[----:B------:R-:W2:Y:S04]  /*2a00*/  SYNCS.PHASECHK.TRANS64.TRYWAIT P0, [UR5+0x90], R7 ;  /* 0x00009007ff0075a7 */ /* 0x000ea80008001105 */
[----:B------:R-:W-:Y:S01]  /*2a10*/  PRMT R13, R10, 0x654, R13 ;  /* 0x000006540a0d7816 */ /* 0x000fe2000000000d */
[----:B-12---:R-:W-:Y:S06]  /*2a20*/  @!P0 BRA `(.L_x_50) ;  /* 0x0000005000908947 */ /* 0x006fec0003800000 */
.L_x_138:
[----:B------:R-:W-:Y:S01]  /*2a30*/  ULEA UR4, UR6, UR37, 0x4 ;  /* 0x0000002506047291 */ /* 0x000fe2000f8e20ff */
[----:B------:R-:W-:Y:S01]  /*2a40*/  SEL R2, R13, R2, !P2 ;  /* 0x000000020d027207 */ /* 0x000fe20005000000 */
[----:B------:R-:W-:Y:S01]  /*2a50*/  UIADD3 UR5, UPT, UPT, UR5, 0x80, URZ ;  /* 0x0000008005057890 */ /* 0x000fe2000fffe0ff */
[----:B-1----:R-:W-:Y:S01]  /*2a60*/  LEA R0, R11, UR37, 0x3 ;  /* 0x000000250b007c11 */ /* 0x002fe2000f8e18ff */
[----:B------:R-:W-:Y:S01]  /*2a70*/  UIADD3 UR4, UPT, UPT, UR4, 0x110, URZ ;  /* 0x0000011004047890 */ /* 0x000fe2000fffe0ff */
[----:B------:R1:W-:Y:S01]  /*2a80*/  @!P2 SYNCS.ARRIVE.TRANS64.RED RZ, [R2+URZ], R5 ;  /* 0x0000000502ffa9a7 */ /* 0x0003e200080004ff */
[----:B------:R-:W-:Y:S01]  /*2a90*/  UIADD3 UR6, UPT, UPT, UR6, 0x1, URZ ;  /* 0x0000000106067890 */ /* 0x000fe2000fffe0ff */
[----:B------:R-:W-:-:S03]  /*2aa0*/  VIADD R3, R3, 0x1 ;  /* 0x0000000103037836 */ /* 0x000fc60000000000 */
[----:B------:R-:W-:Y:S02]  /*2ab0*/  UISETP.NE.AND UP0, UPT, UR6, 0x2, UPT ;  /* 0x000000020600788c */ /* 0x000fe4000bf05270 */
[----:B------:R-:W-:Y:S01]  /*2ac0*/  ISETP.NE.AND P0, PT, R3, 0x2, PT ;  /* 0x000000020300780c */ /* 0x000fe20003f05270 */
[----:B------:R-:W-:Y:S06]  /*2ad0*/  UGETNEXTWORKID.BROADCAST [UR4], [UR5] ;  /* 0x00000000040073ca */ /* 0x000fec0008000100 */
[----:B------:R-:W-:Y:S02]  /*2ae0*/  USEL UR4, URZ, 0x1, UP0 ;  /* 0x00000001ff047887 */ /* 0x000fe40008000000 */
[----:B------:R-:W-:-:S04]  /*2af0*/  USEL UR6, UR6, URZ, UP0 ;  /* 0x000000ff06067287 */ /* 0x000fc80008000000 */
[----:B------:R-:W-:Y:S02]  /*2b00*/  LOP3.LUT R12, R12, UR4, RZ, 0x3c, !PT ;  /* 0x000000040c0c7c12 */ /* 0x000fe4000f8e3cff */
[----:B-1----:R-:W-:-:S04]  /*2b10*/  SHF.L.U32 R5, R9, 0x1f, RZ ;  /* 0x0000001f09057819 */ /* 0x002fc800000006ff */
[----:B------:R-:W1:Y:S02]  /*2b20*/  SYNCS.PHASECHK.TRANS64.TRYWAIT P1, [R0+URZ+0x80], R5 ;  /* 0x00008005000075a7 */ /* 0x000e6400080211ff */
[----:B-1----:R-:W-:Y:S05]  /*2b30*/  @!P1 BRA `(.L_x_51) ;  /* 0x0000005000649947 */ /* 0x002fea0003800000 */
.L_x_139:
[----:B------:R-:W-:Y:S01]  /*2b40*/  LEA R4, R11, UR37, 0x4 ;  /* 0x000000250b047c11 */ /* 0x000fe2000f8e20ff */
[----:B-1----:R-:W-:Y:S01]  /*2b50*/  VIADD R0, R0, 0x90 ;  /* 0x0000009000007836 */ /* 0x002fe20000000000 */
[----:B------:R-:W-:Y:S01]  /*2b60*/  SEL R3, R3, RZ, P0 ;  /* 0x000000ff03037207 */ /* 0x000fe20000000000 */
[----:B------:R-:W-:-:S03]  /*2b70*/  VIADD R11, R11, 0x1 ;  /* 0x000000010b0b7836 */ /* 0x000fc60000000000 */
[----:B------:R-:W1:Y:S01]  /*2b80*/  LDS.128 R4, [R4+0x110] ;  /* 0x0001100004047984 */ /* 0x000e620000000c00 */
[----:B------:R-:W-:Y:S02]  /*2b90*/  PRMT R0, RZ, 0x654, R0 ;  /* 0x00000654ff007816 */ /* 0x000fe40000000000 */
[C---:B------:R-:W-:Y:S01]  /*2ba0*/  ISETP.NE.AND P1, PT, R11.reuse, 0x2, PT ;  /* 0x000000020b00780c */ /* 0x040fe20003f25270 */
[----:B------:R-:W-:Y:S01]  /*2bb0*/  @!PT LDS RZ, [RZ] ;  /* 0x00000000fffff984 */ /* 0x000fe20000000800 */
[----:B------:R-:W-:Y:S01]  /*2bc0*/  @!PT LDS RZ, [RZ] ;  /* 0x00000000fffff984 */ /* 0x000fe20000000800 */
[----:B------:R-:W-:Y:S01]  /*2bd0*/  @!PT LDS RZ, [RZ] ;  /* 0x00000000fffff984 */ /* 0x000fe20000000800 */
[----:B------:R-:W-:Y:S01]  /*2be0*/  @!PT LDS RZ, [RZ] ;  /* 0x00000000fffff984 */ /* 0x000fe20000000800 */
[----:B------:R2:W-:Y:S06]  /*2bf0*/  MEMBAR.ALL.CTA ;  /* 0x0000000000007992 */ /* 0x0005ec0000008000 */
[----:B--2---:R-:W2:Y:S01]  /*2c00*/  FENCE.VIEW.ASYNC.S ;  /* 0x00000000000073c6 */ /* 0x004ea20000000000 */
[----:B------:R-:W-:Y:S01]  /*2c10*/  SEL R11, R11, RZ, P1 ;  /* 0x000000ff0b0b7207 */ /* 0x000fe20000800000 */
[----:B--2---:R2:W-:Y:S01]  /*2c20*/  SYNCS.ARRIVE.TRANS64.RED.A1T0 RZ, [R0+URZ], RZ ;  /* 0x000000ff00ff79a7 */ /* 0x0045e200081004ff */
[----:B-1----:R-:W-:-:S02]  /*2c30*/  LOP3.LUT P3, RZ, R6, 0x1, RZ, 0xc0, !PT ;  /* 0x0000000106ff7812 */ /* 0x002fc4000786c0ff */
[----:B------:R-:W-:-:S04]  /*2c40*/  SEL R5, RZ, 0x1, P0 ;  /* 0x00000001ff057807 */ /* 0x000fc80000000000 */
[----:B------:R-:W-:Y:S02]  /*2c50*/  LOP3.LUT R8, R8, R5, RZ, 0x3c, !PT ;  /* 0x0000000508087212 */ /* 0x000fe400078e3cff */
[----:B--2---:R-:W-:-:S04]  /*2c60*/  SEL R0, RZ, 0x1, P1 ;  /* 0x00000001ff007807 */ /* 0x004fc80000800000 */
[----:B------:R-:W-:Y:S01]  /*2c70*/  LOP3.LUT R9, R9, R0, RZ, 0x3c, !PT ;  /* 0x0000000009097212 */ /* 0x000fe200078e3cff */
[----:B------:R-:W-:Y:S06]  /*2c80*/  @P3 BRA `(.L_x_52) ;  /* 0xfffffffc002c3947 */ /* 0x000fec000383ffff */
[----:B------:R-:W-:Y:S01]  /*2c90*/  ULEA UR5, UR6, UR37, 0x3 ;  /* 0x0000002506057291 */ /* 0x000fe2000f8e18ff */
[----:B------:R-:W-:-:S08]  /*2ca0*/  SHF.L.U32 R3, R12, 0x1f, RZ ;  /* 0x0000001f0c037819 */ /* 0x000fd000000006ff */
[----:B------:R-:W1:Y:S02]  /*2cb0*/  SYNCS.PHASECHK.TRANS64 P0, [UR5+0x90], R3 ;  /* 0x00009003ff0075a7 */ /* 0x000e640008001005 */
[----:B-1----:R-:W-:Y:S05]  /*2cc0*/  @P0 BRA `(.L_x_53) ;  /* 0x0000000000080947 */ /* 0x002fea0003800000 */
[----:B------:R-:W1:Y:S02]  /*2cd0*/  SYNCS.PHASECHK.TRANS64.TRYWAIT P0, [UR5+0x90], R3 ;  /* 0x00009003ff0075a7 */ /* 0x000e640008001105 */
[----:B-1----:R-:W-:Y:S05]  /*2ce0*/  @!P0 BRA `(.L_x_54) ;  /* 0x00000050000c8947 */ /* 0x002fea0003800000 */
.L_x_53:
[----:B------:R-:W-:-:S04]  /*2cf0*/  UIADD3 UR4, UPT, UPT, UR6, 0x1, URZ ;  /* 0x0000000106047890 */ /* 0x000fc8000fffe0ff */
[----:B------:R-:W-:-:S04]  /*2d00*/  UISETP.NE.AND UP0, UPT, UR4, 0x2, UPT ;  /* 0x000000020400788c */ /* 0x000fc8000bf05270 */
[----:B------:R-:W-:Y:S02]  /*2d10*/  USEL UR7, URZ, 0x1, UP0 ;  /* 0x00000001ff077887 */ /* 0x000fe40008000000 */
[----:B------:R-:W-:-:S04]  /*2d20*/  USEL UR4, UR4, URZ, UP0 ;  /* 0x000000ff04047287 */ /* 0x000fc80008000000 */
[----:B------:R-:W-:Y:S01]  /*2d30*/  ULEA UR4, UR4, UR37, 0x3 ;  /* 0x0000002504047291 */ /* 0x000fe2000f8e18ff */
[----:B-1----:R-:W-:-:S04]  /*2d40*/  LOP3.LUT R3, R12, UR7, RZ, 0x3c, !PT ;  /* 0x000000070c037c12 */ /* 0x002fc8000f8e3cff */
[----:B------:R-:W-:-:S04]  /*2d50*/  SHF.L.U32 R0, R3, 0x1f, RZ ;  /* 0x0000001f03007819 */ /* 0x000fc800000006ff */
[----:B------:R-:W1:Y:S02]  /*2d60*/  SYNCS.PHASECHK.TRANS64 P0, [UR4+0x90], R0 ;  /* 0x00009000ff0075a7 */ /* 0x000e640008001004 */
[----:B-1----:R-:W-:Y:S05]  /*2d70*/  @P0 EXIT ;  /* 0x000000000000094d */ /* 0x002fea0003800000 */
[----:B------:R-:W-:Y:S02]  /*2d80*/  SHF.L.U32 R3, R3, 0x1f, RZ ;  /* 0x0000001f03037819 */ /* 0x000fe400000006ff */
[----:B------:R-:W-:-:S07]  /*2d90*/  MOV R0, UR4 ;  /* 0x0000000400007c02 */ /* 0x000fce0008000f00 */
.L_x_55:
[----:B-1----:R1:W2:Y:S02]  /*2da0*/  SYNCS.PHASECHK.TRANS64.TRYWAIT P0, [R0+URZ+0x90], R3 ;  /* 0x00009003000075a7 */ /* 0x0022a400080011ff */
[----:B--2---:R-:W-:Y:S05]  /*2db0*/  @!P0 NANOSLEEP.SYNCS 0x989680 ;  /* 0x009896800000895d */ /* 0x004fea0003900000 */
[----:B------:R-:W2:Y:S02]  /*2dc0*/  @!P0 SYNCS.PHASECHK.TRANS64 P0, [R0+URZ+0x90], R3 ;  /* 0x00009003000085a7 */ /* 0x000ea400080010ff */
[----:B--2---:R-:W-:Y:S05]  /*2dd0*/  @P0 EXIT ;  /* 0x000000000000094d */ /* 0x004fea0003800000 */
[----:B------:R-:W-:Y:S05]  /*2de0*/  BRA `(.L_x_55) ;  /* 0xfffffffc00ec7947 */ /* 0x000fea000383ffff */
.L_x_48:
[----:B------:R-:W-:Y:S05]  /*2df0*/  BRA.U UP4, `(.L_x_56) ;  /* 0x0000001104847547 */ /* 0x000fea000b800000 */
[----:B------:R-:W-:Y:S01]  /*2e00*/  UMOV UR6, 0x40 ;  /* 0x0000004000067882 */ /* 0x000fe20000000000 */
[----:B------:R-:W-:Y:S01]  /*2e10*/  NOP ;  /* 0x0000000000007918 */ /* 0x000fe20000000000 */
[----:B------:R-:W-:Y:S01]  /*2e20*/  ULEA UR6, UR37, UR6, 0x18 ;  /* 0x0000000625067291 */ /* 0x000fe2000f8ec0ff */
[----:B------:R-:W-:Y:S02]  /*2e30*/  UMOV UR7, 0x400 ;  /* 0x0000040000077882 */ /* 0x000fe40000000000 */
[----:B------:R-:W-:-:S06]  /*2e40*/  ULEA UR37, UR37, UR7, 0x18 ;  /* 0x0000000725257291 */ /* 0x000fcc000f8ec0ff */
[----:B------:R-:W1:Y:S02]  /*2e50*/  LDS.U8 R2, [UR6+0x1c] ;  /* 0x00001c06ff027984 */ /* 0x000e640008000000 */
[----:B-1----:R-:W-:-:S13]  /*2e60*/  ISETP.NE.AND P0, PT, R2, RZ, PT ;  /* 0x000000ff0200720c */ /* 0x002fda0003f05270 */
[----:B------:R-:W-:Y:S05]  /*2e70*/  @P0 BRA `(.L_x_57) ;  /* 0x0000000400080947 */ /* 0x000fea0003800000 */
[----:B------:R-:W-:Y:S02]  /*2e80*/  UISETP.NE.U32.AND UP0, UPT, UR5, 0x1, UPT ;  /* 0x000000010500788c */ /* 0x000fe4000bf05070 */
[----:B------:R-:W-:-:S07]  /*2e90*/  UIADD3 UR8, UPT, UPT, UR6, 0x8, URZ ;  /* 0x0000000806087890 */ /* 0x000fce000fffe0ff */
[----:B------:R-:W-:Y:S05]  /*2ea0*/  BRA.U !UP0, `(.L_x_58) ;  /* 0x00000001089c7547 */ /* 0x000fea000b800000 */
[----:B------:R-:W-:Y:S01]  /*2eb0*/  ELECT P0, URZ, PT ;  /* 0x0000000000ff782f */ /* 0x000fe20003800000 */
[----:B------:R-:W-:-:S12]  /*2ec0*/  BSSY B0, `(.L_x_58) ;  /* 0x0000025000007945 */ /* 0x000fd80003800000 */
[----:B------:R-:W-:Y:S05]  /*2ed0*/  @!P0 BRA `(.L_x_59) ;  /* 0x00000000008c8947 */ /* 0x000fea0003800000 */
[----:B------:R-:W-:-:S05]  /*2ee0*/  UMOV UR7, 0x10 ;  /* 0x0000001000077882 */ /* 0x000fca0000000000 */
[----:B------:R-:W-:Y:S04]  /*2ef0*/  DEPBAR.LE SB1, 0x36 ;  /* 0x00009d800000791a */ /* 0x000fe80000000000 */
[----:B------:R-:W1:Y:S02]  /*2f00*/  UTCATOMSWS.2CTA.FIND_AND_SET.ALIGN UP1, UR7, UR7 ;  /* 0x00000007000775e3 */ /* 0x000e640008220800 */
[----:B-1----:R-:W-:Y:S01]  /*2f10*/  MOV R11, UR7 ;  /* 0x00000007000b7c02 */ /* 0x002fe20008000f00 */
[----:B------:R-:W-:Y:S06]  /*2f20*/  BRA.U UP1, `(.L_x_60) ;  /* 0x0000000101187547 */ /* 0x000fec000b800000 */
.L_x_61:
[----:B------:R-:W-:Y:S05]  /*2f30*/  NANOSLEEP 0x64 ;  /* 0x000000640000795d */ /* 0x000fea0003800000 */
[----:B------:R-:W-:-:S05]  /*2f40*/  UMOV UR7, 0x10 ;  /* 0x0000001000077882 */ /* 0x000fca0000000000 */
[----:B------:R-:W-:Y:S04]  /*2f50*/  DEPBAR.LE SB1, 0x36 ;  /* 0x00009d800000791a */ /* 0x000fe80000000000 */
[----:B------:R-:W1:Y:S02]  /*2f60*/  UTCATOMSWS.2CTA.FIND_AND_SET.ALIGN UP1, UR7, UR7 ;  /* 0x00000007000775e3 */ /* 0x000e640008220800 */
[----:B-1----:R-:W-:Y:S01]  /*2f70*/  MOV R11, UR7 ;  /* 0x00000007000b7c02 */ /* 0x002fe20008000f00 */
[----:B------:R-:W-:Y:S05]  /*2f80*/  BRA.U !UP1, `(.L_x_61) ;  /* 0xfffffffd09e87547 */ /* 0x000fea000b83ffff */
.L_x_60:
[----:B------:R-:W1:Y:S01]  /*2f90*/  LDS R5, [UR6+0x10] ;  /* 0x00001006ff057984 */ /* 0x000e620008000800 */
[----:B------:R-:W-:Y:S01]  /*2fa0*/  IMAD.U32 R3, RZ, RZ, UR37 ;  /* 0x00000025ff037e24 */ /* 0x000fe2000f8e00ff */
[----:B------:R-:W-:-:S03]  /*2fb0*/  MOV R2, UR4 ;  /* 0x0000000400027c02 */ /* 0x000fc60008000f00 */
[----:B------:R-:W-:Y:S01]  /*2fc0*/  VIADD R3, R3, 0x130 ;  /* 0x0000013003037836 */ /* 0x000fe20000000000 */
[----:B-1----:R-:W-:-:S04]  /*2fd0*/  SHF.L.U32 R5, R5, 0x1f, RZ ;  /* 0x0000001f05057819 */ /* 0x002fc800000006ff */
[----:B------:R-:W1:Y:S02]  /*2fe0*/  SYNCS.PHASECHK.TRANS64.TRYWAIT P0, [UR6+0x8], R5 ;  /* 0x00000805ff0075a7 */ /* 0x000e640008001106 */
[----:B-1----:R-:W-:Y:S05]  /*2ff0*/  @P0 BRA `(.L_x_62) ;  /* 0x0000000000080947 */ /* 0x002fea0003800000 */
[----:B------:R-:W1:Y:S02]  /*3000*/  SYNCS.PHASECHK.TRANS64.TRYWAIT P0, [UR6+0x8], R5 ;  /* 0x00000805ff0075a7 */ /* 0x000e640008001106 */
[----:B-1----:R-:W-:Y:S05]  /*3010*/  @!P0 BRA `(.L_x_63) ;  /* 0x0000004c00588947 */ /* 0x002fea0003800000 */
.L_x_62:
[----:B-1----:R-:W-:Y:S01]  /*3020*/  HFMA2 R4, -RZ, RZ, 0, 5.9604644775390625e-08 ;  /* 0x00000001ff047431 */ /* 0x002fe200000001ff */
[----:B------:R-:W-:Y:S01]  /*3030*/  UPRMT UR7, UR4, 0x654, UR8 ;  /* 0x0000065404077896 */ /* 0x000fe20008000008 */
[----:B------:R-:W-:Y:S01]  /*3040*/  IMAD.MOV.U32 R6, RZ, RZ, 0xffff ;  /* 0x0000ffffff067424 */ /* 0x000fe200078e00ff */
[----:B------:R-:W-:Y:S01]  /*3050*/  PRMT R2, R2, 0x654, R3 ;  /* 0x0000065402027816 */ /* 0x000fe20000000003 */
[----:B------:R-:W-:Y:S02]  /*3060*/  IMAD.MOV.U32 R5, RZ, RZ, 0x4 ;  /* 0x00000004ff057424 */ /* 0x000fe400078e00ff */
[----:B------:R-:W-:Y:S01]  /*3070*/  IMAD.SHL.U32 R9, R11, 0x20, RZ ;  /* 0x000000200b097824 */ /* 0x000fe200078e00ff */
[----:B------:R-:W-:Y:S02]  /*3080*/  MOV R3, UR7 ;  /* 0x0000000700037c02 */ /* 0x000fe40008000f00 */
[-C--:B------:R-:W-:Y:S01]  /*3090*/  SHF.L.U32 R7, R6, R11.reuse, RZ ;  /* 0x0000000b06077219 */ /* 0x080fe200000006ff */
[----:B------:R1:W-:Y:S01]  /*30a0*/  SYNCS.ARRIVE.TRANS64.RED RZ, [UR7], R5 ;  /* 0x00000005ffff79a7 */ /* 0x0003e20008000407 */
[----:B------:R-:W-:Y:S01]  /*30b0*/  SHF.L.U32 R6, R4, R11, RZ ;  /* 0x0000000b04067219 */ /* 0x000fe200000006ff */
[----:B------:R1:W-:Y:S04]  /*30c0*/  STS [UR37+0x130], R9 ;  /* 0x00013009ff007988 */ /* 0x0003e80008000825 */
[----:B------:R1:W-:Y:S04]  /*30d0*/  STAS [R2.64], R11 ;  /* 0x0000000b02007dbd */ /* 0x0003e8000c0008ff */
[----:B------:R1:W-:Y:S04]  /*30e0*/  ATOMS.OR RZ, [UR6+0x14], R7 ;  /* 0x00001407ffff798c */ /* 0x0003e8000b000006 */
[----:B------:R1:W-:Y:S04]  /*30f0*/  ATOMS.OR RZ, [UR6+0x18], R6 ;  /* 0x00001806ffff798c */ /* 0x0003e8000b000006 */
[----:B------:R1:W-:Y:S02]  /*3100*/  ATOMS.XOR RZ, [UR6+0x10], R4 ;  /* 0x00001004ffff798c */ /* 0x0003e4000b800006 */
.L_x_59:
[----:B------:R-:W-:Y:S05]  /*3110*/  BSYNC B0 ;  /* 0x0000000000007941 */ /* 0x000fea0003800000 */
.L_x_58:
[----:B------:R-:W-:Y:S05]  /*3120*/  BRA.U UP0, `(.L_x_64) ;  /* 0x00000001006c7547 */ /* 0x000fea000b800000 */
[----:B------:R-:W-:-:S03]  /*3130*/  UMOV UR7, 0xffffffff ;  /* 0xffffffff00077882 */ /* 0x000fc60000000000 */
[----:B------:R-:W-:Y:S05]  /*3140*/  BRA.DIV UR7, `(.L_x_65) ;  /* 0x0000004e07247947 */ /* 0x000fea000b800000 */
[----:B------:R-:W-:-:S13]  /*3150*/  ELECT P6, URZ, PT ;  /* 0x0000000000ff782f */ /* 0x000fda00038c0000 */
.L_x_143:
[----:B------:R-:W-:Y:S05]  /*3160*/  @!P6 BRA `(.L_x_64) ;  /* 0x00000000005ce947 */ /* 0x000fea0003800000 */
[----:B-1----:R-:W1:Y:S02]  /*3170*/  LDS R3, [UR6+0x10] ;  /* 0x00001006ff037984 */ /* 0x002e640008000800 */
[----:B-1----:R-:W-:-:S04]  /*3180*/  SHF.L.U32 R3, R3, 0x1f, RZ ;  /* 0x0000001f03037819 */ /* 0x002fc800000006ff */
[----:B------:R-:W1:Y:S02]  /*3190*/  SYNCS.PHASECHK.TRANS64.TRYWAIT P0, [UR6+0x8], R3 ;  /* 0x00000803ff0075a7 */ /* 0x000e640008001106 */
[----:B-1----:R-:W-:Y:S05]  /*31a0*/  @P0 BRA `(.L_x_66) ;  /* 0x0000000000080947 */ /* 0x002fea0003800000 */
[----:B------:R-:W1:Y:S02]  /*31b0*/  SYNCS.PHASECHK.TRANS64.TRYWAIT P0, [UR6+0x8], R3 ;  /* 0x00000803ff0075a7 */ /* 0x000e640008001106 */
[----:B-1----:R-:W-:Y:S05]  /*31c0*/  @!P0 BRA `(.L_x_67) ;  /* 0x0000004c00248947 */ /* 0x002fea0003800000 */
.L_x_66:
[----:B------:R-:W2:Y:S01]  /*31d0*/  LDS R5, [UR37+0x130] ;  /* 0x00013025ff057984 */ /* 0x000ea20008000800 */
[----:B-1----:R-:W-:Y:S02]  /*31e0*/  HFMA2 R2, -RZ, RZ, 0, 5.9604644775390625e-08 ;  /* 0x00000001ff027431 */ /* 0x002fe400000001ff */
[----:B------:R-:W-:Y:S01]  /*31f0*/  IMAD.MOV.U32 R3, RZ, RZ, 0xffff ;  /* 0x0000ffffff037424 */ /* 0x000fe200078e00ff */
[----:B------:R-:W-:Y:S01]  /*3200*/  UPRMT UR7, UR4, 0x654, UR8 ;  /* 0x0000065404077896 */ /* 0x000fe20008000008 */
[----:B--2---:R-:W-:-:S03]  /*3210*/  IMAD.SHL.U32 R4, R5, 0x20, RZ ;  /* 0x0000002005047824 */ /* 0x004fc600078e00ff */
[-C--:B------:R-:W-:Y:S02]  /*3220*/  SHF.L.U32 R3, R3, R5.reuse, RZ ;  /* 0x0000000503037219 */ /* 0x080fe400000006ff */
[----:B------:R-:W-:Y:S01]  /*3230*/  SHF.L.U32 R5, R2, R5, RZ ;  /* 0x0000000502057219 */ /* 0x000fe200000006ff */
[----:B------:R2:W-:Y:S04]  /*3240*/  STS [UR37+0x130], R4 ;  /* 0x00013004ff007988 */ /* 0x0005e80008000825 */
[----:B------:R2:W-:Y:S04]  /*3250*/  ATOMS.OR RZ, [UR6+0x14], R3 ;  /* 0x00001403ffff798c */ /* 0x0005e8000b000006 */
[----:B------:R2:W-:Y:S01]  /*3260*/  ATOMS.OR RZ, [UR6+0x18], R5 ;  /* 0x00001805ffff798c */ /* 0x0005e2000b000006 */
[----:B------:R-:W-:Y:S03]  /*3270*/  SYNCS.ARRIVE.TRANS64.RED.A1T0 RZ, [UR7], RZ ;  /* 0x000000ffffff79a7 */ /* 0x000fe60008100407 */
[----:B------:R2:W-:Y:S01]  /*3280*/  ATOMS.XOR RZ, [UR6+0x10], R2 ;  /* 0x00001002ffff798c */ /* 0x0005e2000b800006 */
[----:B------:R-:W-:Y:S05]  /*3290*/  BRA `(.L_x_64) ;  /* 0x0000000000107947 */ /* 0x000fea0003800000 */
.L_x_57:
[----:B------:R-:W-:-:S05]  /*32a0*/  MOV R2, 0xffffffff ;  /* 0xffffffff00027802 */ /* 0x000fca0000000f00 */
[----:B------:R1:W-:Y:S02]  /*32b0*/  STS [UR37+0x130], R2 ;  /* 0x00013002ff007988 */ /* 0x0003e40008000825 */
[----:B-1----:R-:W-:Y:S02]  /*32c0*/  MOV R2, 0x32e0 ;  /* 0x000032e000027802 */ /* 0x002fe40000000f00 */
[----:B-----5:R-:W-:Y:S05]  /*32d0*/  CALL.REL.NOINC `($__internal_1_$__cuda_sm10x_tcgen05_guardrail_trap_phase_invalid_during_alloc) ;  /* 0x00000050006c7944 */ /* 0x020fea0003c00000 */
.L_x_64:
[----:B------:R-:W-:Y:S05]  /*32e0*/  WARPSYNC.ALL ;  /* 0x0000000000007948 */ /* 0x000fea0003800000 */
[----:B------:R-:W3:Y:S01]  /*32f0*/  S2UR UR8, SR_CgaCtaId ;  /* 0x00000000000879c3 */ /* 0x000ee20000008800 */
[----:B------:R-:W-:Y:S01]  /*3300*/  UMOV UR6, 0x400 ;  /* 0x0000040000067882 */ /* 0x000fe20000000000 */
[----:B------:R-:W-:-:S06]  /*3310*/  NOP ;  /* 0x0000000000007918 */ /* 0x000fcc0000000000 */
[----:B------:R-:W-:Y:S06]  /*3320*/  BAR.ARV 0x6, 0xa0 ;  /* 0x0182800000007b1d */ /* 0x000fec0000002000 */
[----:B------:R-:W-:Y:S01]  /*3330*/  LOP3.LUT R0, R0, 0xffff, RZ, 0xc0, !PT ;  /* 0x0000ffff00007812 */ /* 0x000fe200078ec0ff */
[----:B-1----:R-:W-:Y:S01]  /*3340*/  IMAD.MOV.U32 R9, RZ, RZ, 0x1 ;  /* 0x00000001ff097424 */ /* 0x002fe200078e00ff */
[----:B------:R-:W-:Y:S01]  /*3350*/  LOP3.LUT R8, R8, 0xffff, RZ, 0xc0, !PT ;  /* 0x0000ffff08087812 */ /* 0x000fe200078ec0ff */
[----:B------:R-:W-:Y:S01]  /*3360*/  UMOV UR22, URZ ;  /* 0x000000ff00167c82 */ /* 0x000fe20008000000 */
[----:B------:R-:W-:Y:S01]  /*3370*/  R2UR UR12, R0 ;  /* 0x00000000000c72ca */ /* 0x000fe200000e0000 */
[----:B------:R-:W-:Y:S01]  /*3380*/  UMOV UR21, URZ ;  /* 0x000000ff00157c82 */ /* 0x000fe20008000000 */
[----:B------:R-:W-:Y:S01]  /*3390*/  R2UR UR13, R8 ;  /* 0x00000000080d72ca */ /* 0x000fe200000e0000 */
[----:B------:R-:W-:Y:S01]  /*33a0*/  IMAD.MOV.U32 R8, RZ, RZ, RZ ;  /* 0x000000ffff087224 */ /* 0x000fe200078e00ff */
[----:B------:R-:W-:-:S02]  /*33b0*/  UISETP.NE.AND UP2, UPT, UR5, URZ, UPT ;  /* 0x000000ff0500728c */ /* 0x000fc4000bf45270 */
[----:B---3--:R-:W-:Y:S01]  /*33c0*/  ULEA UR8, UR8, UR6, 0x18 ;  /* 0x0000000608087291 */ /* 0x008fe2000f8ec0ff */
[----:B------:R-:W1:Y:S03]  /*33d0*/  LDCU UR6, c[0x0][0x38c] ;  /* 0x00007180ff0677ac */ /* 0x000e660008000800 */
[----:B------:R-:W-:Y:S02]  /*33e0*/  UIADD3 UR14, UPT, UPT, UR8, 0x4300, URZ ;  /* 0x00004300080e7890 */ /* 0x000fe4000fffe0ff */
[----:B------:R-:W-:-:S03]  /*33f0*/  UIADD3 UR15, UPT, UPT, UR8, 0x6b00, URZ ;  /* 0x00006b00080f7890 */ /* 0x000fc6000fffe0ff */
[----:B--2---:R-:W2:Y:S01]  /*3400*/  LDS R2, [UR8+0x130] ;  /* 0x00013008ff027984 */ /* 0x004ea20008000800 */
[----:B------:R-:W-:Y:S02]  /*3410*/  USHF.R.U32.HI UR14, URZ, 0x4, UR14 ;  /* 0x00000004ff0e7899 */ /* 0x000fe4000801160e */
[----:B------:R-:W-:Y:S02]  /*3420*/  USHF.R.U32.HI UR15, URZ, 0x4, UR15 ;  /* 0x00000004ff0f7899 */ /* 0x000fe4000801160f */
[----:B------:R-:W-:Y:S02]  /*3430*/  ULOP3.LUT UR14, UR14, 0x3fff, URZ, 0xc0, !UPT ;  /* 0x00003fff0e0e7892 */ /* 0x000fe4000f8ec0ff */
[----:B------:R-:W-:Y:S02]  /*3440*/  ULOP3.LUT UR15, UR15, 0x3fff, URZ, 0xc0, !UPT ;  /* 0x00003fff0f0f7892 */ /* 0x000fe4000f8ec0ff */
[----:B------:R-:W-:Y:S02]  /*3450*/  ULOP3.LUT UR14, UR14, 0x10000, URZ, 0xfc, !UPT ;  /* 0x000100000e0e7892 */ /* 0x000fe4000f8efcff */
[----:B-1----:R-:W-:-:S02]  /*3460*/  UIADD3 UR6, UPT, UPT, UR6, 0x1f, URZ ;  /* 0x0000001f06067890 */ /* 0x002fc4000fffe0ff */
[----:B------:R-:W-:Y:S02]  /*3470*/  ULOP3.LUT UR15, UR15, 0x10000, URZ, 0xfc, !UPT ;  /* 0x000100000f0f7892 */ /* 0x000fe4000f8efcff */
[----:B------:R-:W-:Y:S01]  /*3480*/  USHF.R.S32.HI UR7, URZ, 0x1f, UR6 ;  /* 0x0000001fff077899 */ /* 0x000fe20008011406 */
[----:B------:R-:W-:Y:S01]  /*3490*/  UMOV UR20, URZ ;  /* 0x000000ff00147c82 */ /* 0x000fe20008000000 */
[----:B------:R-:W-:Y:S02]  /*34a0*/  UMOV UR26, 0x0 ;  /* 0x00000000001a7882 */ /* 0x000fe40000000000 */
[----:B------:R-:W-:Y:S01]  /*34b0*/  ULEA.HI UR7, UR7, UR6, URZ, 0x5 ;  /* 0x0000000607077291 */ /* 0x000fe2000f8f28ff */
[----:B------:R-:W-:-:S03]  /*34c0*/  UMOV UR27, 0x8200490 ;  /* 0x08200490001b7882 */ /* 0x000fc60000000000 */
[----:B------:R-:W-:-:S04]  /*34d0*/  USHF.R.S32.HI UR7, URZ, 0x5, UR7 ;  /* 0x00000005ff077899 */ /* 0x000fc80008011407 */
[----:B------:R-:W-:-:S04]  /*34e0*/  UISETP.LT.AND UP0, UPT, UR7, 0x1, UPT ;  /* 0x000000010700788c */ /* 0x000fc8000bf01270 */
[----:B------:R-:W-:Y:S01]  /*34f0*/  USEL UR23, UR7, 0x1, !UP0 ;  /* 0x0000000107177887 */ /* 0x000fe2000c000000 */
[----:B--2---:R-:W-:Y:S02]  /*3500*/  R2UR UR24, R2 ;  /* 0x00000000021872ca */ /* 0x004fe400000e0000 */
[----:B------:R-:W-:-:S13]  /*3510*/  CS2R R2, SRZ ;  /* 0x0000000000027805 */ /* 0x000fda000001ff00 */
.L_x_75:
[C---:B------:R-:W-:Y:S02]  /*3520*/  LEA R0, R8.reuse, UR8, 0x3 ;  /* 0x0000000808007c11 */ /* 0x040fe4000f8e18ff */
[----:B------:R-:W-:Y:S02]  /*3530*/  SHF.L.U32 R5, R3, 0x1f, RZ ;  /* 0x0000001f03057819 */ /* 0x000fe400000006ff */
[----:B------:R-:W-:Y:S02]  /*3540*/  LEA R4, R8, UR8, 0x4 ;  /* 0x0000000808047c11 */ /* 0x000fe4000f8e20ff */
[----:B------:R-:W1:Y:S02]  /*3550*/  SYNCS.PHASECHK.TRANS64.TRYWAIT P0, [R0+URZ+0x80], R5 ;  /* 0x00008005000075a7 */ /* 0x000e6400080011ff */
[----:B-1-34-:R-:W-:Y:S05]  /*3560*/  @!P0 BRA `(.L_x_68) ;  /* 0x0000004800548947 */ /* 0x01afea0003800000 */
.L_x_144:
[----:B-1----:R-:W1:Y:S01]  /*3570*/  LDS.128 R4, [R4+0x110] ;  /* 0x0001100004047984 */ /* 0x002e620000000c00 */
[----:B------:R-:W-:Y:S02]  /*3580*/  VIADD R0, R0, 0x90 ;  /* 0x0000009000007836 */ /* 0x000fe40000000000 */
[----:B------:R-:W-:Y:S01]  /*3590*/  VIADD R8, R8, 0x1 ;  /* 0x0000000108087836 */ /* 0x000fe20000000000 */
[----:B------:R-:W-:Y:S01]  /*35a0*/  @!PT LDS RZ, [RZ] ;  /* 0x00000000fffff984 */ /* 0x000fe20000000800 */
[----:B------:R-:W-:Y:S01]  /*35b0*/  @!PT LDS RZ, [RZ] ;  /* 0x00000000fffff984 */ /* 0x000fe20000000800 */
[----:B------:R-:W-:Y:S01]  /*35c0*/  @!PT LDS RZ, [RZ] ;  /* 0x00000000fffff984 */ /* 0x000fe20000000800 */
[----:B------:R-:W-:Y:S01]  /*35d0*/  @!PT LDS RZ, [RZ] ;  /* 0x00000000fffff984 */ /* 0x000fe20000000800 */
[----:B------:R2:W-:Y:S06]  /*35e0*/  MEMBAR.ALL.CTA ;  /* 0x0000000000007992 */ /* 0x0005ec0000008000 */
[----:B--2---:R-:W2:Y:S01]  /*35f0*/  FENCE.VIEW.ASYNC.S ;  /* 0x00000000000073c6 */ /* 0x004ea20000000000 */
[----:B------:R-:W-:-:S04]  /*3600*/  PRMT R0, RZ, 0x654, R0 ;  /* 0x00000654ff007816 */ /* 0x000fc80000000000 */
[----:B--2---:R2:W-:Y:S01]  /*3610*/  SYNCS.ARRIVE.TRANS64.RED.A1T0 RZ, [R0+URZ], RZ ;  /* 0x000000ff00ff79a7 */ /* 0x0045e200081004ff */
[----:B-1----:R-:W-:Y:S01]  /*3620*/  LOP3.LUT P1, RZ, R6, 0x1, RZ, 0xc0, !PT ;  /* 0x0000000106ff7812 */ /* 0x002fe2000782c0ff */
[----:B--2---:R-:W-:-:S12]  /*3630*/  BRA.U UP2, `(.L_x_69) ;  /* 0x0000000102cc7547 */ /* 0x004fd8000b800000 */
[----:B------:R-:W1:Y:S01]  /*3640*/  LDCU UR6, c[0x0][0x38c] ;  /* 0x00007180ff0677ac */ /* 0x000e620008000800 */
[----:B------:R-:W-:Y:S02]  /*3650*/  PLOP3.LUT P2, PT, PT, PT, PT, 0x80, 0x8 ;  /* 0x000000000008781c */ /* 0x000fe40003f4f070 */
[----:B------:R-:W-:Y:S01]  /*3660*/  SHF.L.U32 R5, R9, 0x1f, RZ ;  /* 0x0000001f09057819 */ /* 0x000fe200000006ff */
[----:B------:R-:W-:Y:S02]  /*3670*/  ULEA UR11, UR22, UR8, 0x3 ;  /* 0x00000008160b7291 */ /* 0x000fe4000f8e18ff */
[----:B-1----:R-:W-:-:S06]  /*3680*/  UISETP.GE.AND UP0, UPT, UR6, 0x1, UPT ;  /* 0x000000010600788c */ /* 0x002fcc000bf06270 */
[----:B------:R-:W-:-:S05]  /*3690*/  PLOP3.LUT P0, PT, PT, PT, UP0, 0x80, 0x8 ;  /* 0x000000000008781c */ /* 0x000fca0003f0f008 */
[----:B------:R-:W-:-:S08]  /*36a0*/  @UP0 ULEA UR6, UR21, UR8, 0x3 ;  /* 0x0000000815060291 */ /* 0x000fd0000f8e18ff */
[----:B------:R-:W-:-:S04]  /*36b0*/  @P0 SHF.L.U32 R0, R2, 0x1f, RZ ;  /* 0x0000001f02000819 */ /* 0x000fc800000006ff */
[----:B------:R1:W2:Y:S01]  /*36c0*/  @P0 SYNCS.PHASECHK.TRANS64.TRYWAIT P2, [UR6], R0 ;  /* 0x00000000ff0005a7 */ /* 0x0002a20008041106 */
[----:B------:R-:W3:Y:S02]  /*36d0*/  SYNCS.PHASECHK.TRANS64.TRYWAIT P0, [UR11+0xc0], R5 ;  /* 0x0000c005ff0075a7 */ /* 0x000ee4000800110b */
[----:B-123--:R-:W-:Y:S05]  /*36e0*/  @!P0 BRA `(.L_x_70) ;  /* 0x0000004800088947 */ /* 0x00efea0003800000 */
.L_x_146:
[----:B------:R-:W-:Y:S01]  /*36f0*/  UMOV UR19, UR20 ;  /* 0x0000001400137c82 */ /* 0x000fe20008000000 */
[----:B------:R-:W-:Y:S05]  /*3700*/  BRA.U !UP0, `(.L_x_71) ;  /* 0x0000000108887547 */ /* 0x000fea000b800000 */
[----:B------:R-:W-:Y:S02]  /*3710*/  UIADD3 UR19, UPT, UPT, UR23, UR20, URZ ;  /* 0x0000001417137290 */ /* 0x000fe4000fffe0ff */
[----:B------:R-:W-:Y:S02]  /*3720*/  ULEA UR10, UR22, UR24, 0x6 ;  /* 0x00000018160a7291 */ /* 0x000fe4000f8e30ff */
[----:B------:R-:W-:Y:S01]  /*3730*/  UPLOP3.LUT UP3, UPT, UPT, UPT, UPT, 0x40, 0x4 ;  /* 0x000000000004789c */ /* 0x000fe20003f6e870 */
[----:B------:R-:W-:Y:S01]  /*3740*/  UMOV UR18, UR7 ;  /* 0x0000000700127c82 */ /* 0x000fe20008000000 */
[----:B------:R-:W-:-:S09]  /*3750*/  UMOV UR17, UR21 ;  /* 0x0000001500117c82 */ /* 0x000fd20008000000 */
.L_x_74:
[----:B--2---:R-:W-:Y:S01]  /*3760*/  ULEA UR9, UR17, UR8, 0x3 ;  /* 0x0000000811097291 */ /* 0x004fe2000f8e18ff */
[----:B---3--:R-:W-:Y:S11]  /*3770*/  @P2 BRA `(.L_x_72) ;  /* 0x00000000000c2947 */ /* 0x008ff60003800000 */
[----:B-1----:R-:W-:Y:S04]  /*3780*/  SHF.L.U32 R5, R2, 0x1f, RZ ;  /* 0x0000001f02057819 */ /* 0x002fe800000006ff */
[----:B------:R-:W1:Y:S02]  /*3790*/  SYNCS.PHASECHK.TRANS64.TRYWAIT P0, [UR9], R5 ;  /* 0x00000005ff0075a7 */ /* 0x000e640008001109 */
[----:B-1----:R-:W-:Y:S05]  /*37a0*/  @!P0 BRA `(.L_x_73) ;  /* 0x0000004400f08947 */ /* 0x002fea0003800000 */
.L_x_72:
[----:B------:R-:W-:Y:S01]  /*37b0*/  UISETP.NE.AND UP0, UPT, UR18, 0x1, UPT ;  /* 0x000000011200788c */ /* 0x000fe2000bf05270 */
[----:B------:R-:W-:Y:S01]  /*37c0*/  PLOP3.LUT P2, PT, PT, PT, PT, 0x80, 0x8 ;  /* 0x000000000008781c */ /* 0x000fe20003f4f070 */
[----:B------:R-:W-:Y:S02]  /*37d0*/  UIADD3 UR21, UPT, UPT, UR17, 0x1, URZ ;  /* 0x0000000111157890 */ /* 0x000fe4000fffe0ff */
[----:B------:R-:W-:Y:S02]  /*37e0*/  ULEA UR28, UR17, UR15, 0x7 ;  /* 0x0000000f111c7291 */ /* 0x000fe4000f8e38ff */
[----:B------:R-:W-:Y:S01]  /*37f0*/  UISETP.NE.AND UP1, UPT, UR21, 0x5, UPT ;  /* 0x000000051500788c */ /* 0x000fe2000bf25270 */
[----:B------:R-:W-:Y:S01]  /*3800*/  PLOP3.LUT P0, PT, PT, PT, UP0, 0x80, 0x8 ;  /* 0x000000000008781c */ /* 0x000fe20003f0f008 */
[----:B------:R-:W-:Y:S02]  /*3810*/  ULEA UR30, UR17, UR14, 0x7 ;  /* 0x0000000e111e7291 */ /* 0x000fe4000f8e38ff */
[----:B------:R-:W-:Y:S02]  /*3820*/  USEL UR16, URZ, 0x1, UP1 ;  /* 0x00000001ff107887 */ /* 0x000fe40008800000 */
[----:B------:R-:W-:Y:S02]  /*3830*/  USEL UR21, UR21, URZ, UP1 ;  /* 0x000000ff15157287 */ /* 0x000fe40008800000 */
[----:B------:R-:W-:Y:S02]  /*3840*/  UIADD3 UR9, UPT, UPT, UR9, 0x28, URZ ;  /* 0x0000002809097890 */ /* 0x000fe4000fffe0ff */
[----:B------:R-:W-:Y:S01]  /*3850*/  @UP0 ULEA UR6, UR21, UR8, 0x3 ;  /* 0x0000000815060291 */ /* 0x000fe2000f8e18ff */
[----:B------:R-:W-:Y:S01]  /*3860*/  LOP3.LUT R2, R2, UR16, RZ, 0x3c, !PT ;  /* 0x0000001002027c12 */ /* 0x000fe2000f8e3cff */
[----:B------:R-:W-:Y:S01]  /*3870*/  UMOV UR29, 0xc0004010 ;  /* 0xc0004010001d7882 */ /* 0x000fe20000000000 */
[----:B------:R-:W-:Y:S01]  /*3880*/  UMOV UR31, 0xc0004010 ;  /* 0xc0004010001f7882 */ /* 0x000fe20000000000 */
[----:B------:R-:W-:Y:S01]  /*3890*/  UIADD3 UR20, UPT, UPT, UR20, 0x1, URZ ;  /* 0x0000000114147890 */ /* 0x000fe2000fffe0ff */
[----:B-1----:R-:W-:Y:S01]  /*38a0*/  @P0 SHF.L.U32 R0, R2, 0x1f, RZ ;  /* 0x0000001f02000819 */ /* 0x002fe200000006ff */
[----:B------:R-:W-:Y:S02]  /*38b0*/  UIADD3 UR18, UPT, UPT, UR18, -0x1, URZ ;  /* 0xffffffff12127890 */ /* 0x000fe4000fffe0ff */
[----:B------:R-:W-:Y:S01]  /*38c0*/  UISETP.NE.AND UP0, UPT, UR20, UR19, UPT ;  /* 0x000000131400728c */ /* 0x000fe2000bf05270 */
[----:B------:R2:W3:Y:S01]  /*38d0*/  @P0 SYNCS.PHASECHK.TRANS64.TRYWAIT P2, [UR6], R0 ;  /* 0x00000000ff0005a7 */ /* 0x0004e20008041106 */
[----:B------:R2:W-:Y:S01]  /*38e0*/  UTCQMMA.2CTA gdesc[UR30], gdesc[UR28], tmem[UR10], tmem[UR26], idesc[UR27], UP3 ;  /* 0x00ff1a1c1e0075ea */ /* 0x0005e20009a0030a */
[----:B------:R-:W-:Y:S01]  /*38f0*/  UPLOP3.LUT UP3, UPT, UPT, UPT, UPT, 0x80, 0x8 ;  /* 0x000000000008789c */ /* 0x000fe20003f6f070 */
[----:B------:R2:W-:Y:S01]  /*3900*/  UTCBAR.2CTA.MULTICAST [UR9], URZ, UR13 ;  /* 0x000000ff090073e9 */ /* 0x0005e2000820080d */
[----:B------:R-:W-:Y:S04]  /*3910*/  UMOV UR17, UR21 ;  /* 0x0000001500117c82 */ /* 0x000fe80008000000 */
[----:B------:R-:W-:Y:S05]  /*3920*/  BRA.U UP0, `(.L_x_74) ;  /* 0xfffffffd008c7547 */ /* 0x000fea000b83ffff */
.L_x_71:
[----:B------:R-:W-:Y:S01]  /*3930*/  UIADD3 UR11, UPT, UPT, UR11, 0xa0, URZ ;  /* 0x000000a00b0b7890 */ /* 0x000fe2000fffe0ff */
[----:B------:R-:W-:-:S08]  /*3940*/  UMOV UR20, UR19 ;  /* 0x0000001300147c82 */ /* 0x000fd00008000000 */
[----:B------:R4:W-:Y:S01]  /*3950*/  UTCBAR.2CTA.MULTICAST [UR11], URZ, UR12 ;  /* 0x000000ff0b0073e9 */ /* 0x0009e2000820080c */
[----:B------:R-:W-:Y:S02]  /*3960*/  NOP ;  /* 0x0000000000007918 */ /* 0x000fe40000000000 */
.L_x_69:
[----:B------:R-:W-:Y:S01]  /*3970*/  UIADD3 UR22, UPT, UPT, UR22, 0x1, URZ ;  /* 0x0000000116167890 */ /* 0x000fe2000fffe0ff */
[----:B------:R-:W-:-:S03]  /*3980*/  ISETP.NE.AND P0, PT, R8, 0x2, PT ;  /* 0x000000020800780c */ /* 0x000fc60003f05270 */
[----:B------:R-:W-:Y:S01]  /*3990*/  UISETP.NE.AND UP0, UPT, UR22, 0x4, UPT ;  /* 0x000000041600788c */ /* 0x000fe2000bf05270 */
[----:B-12---:R-:W-:Y:S02]  /*39a0*/  SEL R0, RZ, 0x1, P0 ;  /* 0x00000001ff007807 */ /* 0x006fe40000000000 */
[----:B------:R-:W-:Y:S01]  /*39b0*/  SEL R8, R8, RZ, P0 ;  /* 0x000000ff08087207 */ /* 0x000fe20000000000 */
[----:B------:R-:W-:Y:S01]  /*39c0*/  USEL UR6, URZ, 0x1, UP0 ;  /* 0x00000001ff067887 */ /* 0x000fe20008000000 */
[----:B------:R-:W-:Y:S01]  /*39d0*/  LOP3.LUT R3, R3, R0, RZ, 0x3c, !PT ;  /* 0x0000000003037212 */ /* 0x000fe200078e3cff */
[----:B------:R-:W-:-:S04]  /*39e0*/  USEL UR22, UR22, URZ, UP0 ;  /* 0x000000ff16167287 */ /* 0x000fc80008000000 */
[----:B------:R-:W-:Y:S01]  /*39f0*/  LOP3.LUT R9, R9, UR6, RZ, 0x3c, !PT ;  /* 0x0000000609097c12 */ /* 0x000fe2000f8e3cff */
[----:B------:R-:W-:Y:S07]  /*3a00*/  @P1 BRA `(.L_x_75) ;  /* 0xfffffff800c41947 */ /* 0x000fee000383ffff */
[----:B------:R-:W1:Y:S01]  /*3a10*/  S2UR UR6, SR_CgaCtaId ;  /* 0x00000000000679c3 */ /* 0x000e620000008800 */
[----:B------:R-:W-:Y:S01]  /*3a20*/  ELECT P0, URZ, PT ;  /* 0x0000000000ff782f */ /* 0x000fe20003800000 */
[----:B------:R-:W-:Y:S01]  /*3a30*/  HFMA2 R0, -RZ, RZ, 0, 5.9604644775390625e-08 ;  /* 0x00000001ff007431 */ /* 0x000fe200000001ff */
[----:B------:R-:W-:-:S05]  /*3a40*/  UMOV UR7, 0x40 ;  /* 0x0000004000077882 */ /* 0x000fca0000000000 */
[----:B------:R-:W-:Y:S01]  /*3a50*/  UVIRTCOUNT.DEALLOC.SMPOOL 0x80 ;  /* 0x000000800000784c */ /* 0x000fe20000000000 */
[----:B------:R-:W-:Y:S02]  /*3a60*/  UISETP.NE.AND UP0, UPT, UR5, URZ, UPT ;  /* 0x000000ff0500728c */ /* 0x000fe4000bf05270 */
[----:B-1----:R-:W-:-:S09]  /*3a70*/  ULEA UR6, UR6, UR7, 0x18 ;  /* 0x0000000706067291 */ /* 0x002fd2000f8ec0ff */
[----:B------:R1:W-:Y:S01]  /*3a80*/  @P0 STS.U8 [UR6+0x1c], R0 ;  /* 0x00001c00ff000988 */ /* 0x0003e20008000006 */
[----:B------:R-:W-:Y:S05]  /*3a90*/  BRA.U UP0, `(.L_x_76) ;  /* 0x0000000100a07547 */ /* 0x000fea000b800000 */
[----:B------:R-:W-:Y:S01]  /*3aa0*/  UIADD3 UR5, UPT, UPT, UR8, 0xc0, URZ ;  /* 0x000000c008057890 */ /* 0x000fe2000fffe0ff */
[----:B------:R-:W-:-:S03]  /*3ab0*/  SHF.L.U32 R3, R9, 0x1f, RZ ;  /* 0x0000001f09037819 */ /* 0x000fc600000006ff */
[----:B------:R-:W-:-:S09]  /*3ac0*/  ULEA UR7, UR22, UR5, 0x3 ;  /* 0x0000000516077291 */ /* 0x000fd2000f8e18ff */
[----:B------:R-:W2:Y:S02]  /*3ad0*/  SYNCS.PHASECHK.TRANS64.TRYWAIT P0, [UR7], R3 ;  /* 0x00000003ff0075a7 */ /* 0x000ea40008001107 */
[----:B--2---:R-:W-:Y:S05]  /*3ae0*/  @!P0 BRA `(.L_x_77) ;  /* 0x0000004400388947 */ /* 0x004fea0003800000 */
.L_x_149:
        /* <DEDUP_REMOVED lines=9> */
.L_x_151:
        /* <DEDUP_REMOVED lines=9> */
.L_x_153:
[----:B------:R-:W-:-:S04]  /*3c10*/  UIADD3 UR9, UPT, UPT, UR9, 0x1, URZ ;  /* 0x0000000109097890 */ /* 0x000fc8000fffe0ff */
[----:B------:R-:W-:-:S04]  /*3c20*/  UISETP.NE.AND UP1, UPT, UR9, 0x4, UPT ;  /* 0x000000040900788c */ /* 0x000fc8000bf25270 */
[----:B------:R-:W-:Y:S02]  /*3c30*/  USEL UR7, URZ, 0x1, UP1 ;  /* 0x00000001ff077887 */ /* 0x000fe40008800000 */
[----:B------:R-:W-:-:S04]  /*3c40*/  USEL UR9, UR9, URZ, UP1 ;  /* 0x000000ff09097287 */ /* 0x000fc80008800000 */
[----:B------:R-:W-:Y:S01]  /*3c50*/  ULEA UR9, UR9, UR5, 0x3 ;  /* 0x0000000509097291 */ /* 0x000fe2000f8e18ff */
[----:B-1----:R-:W-:-:S04]  /*3c60*/  LOP3.LUT R3, R2, UR7, RZ, 0x3c, !PT ;  /* 0x0000000702037c12 */ /* 0x002fc8000f8e3cff */
[----:B------:R-:W-:Y:S01]  /*3c70*/  SHF.L.U32 R3, R3, 0x1f, RZ ;  /* 0x0000001f03037819 */ /* 0x000fe200000006ff */
[----:B------:R-:W-:-:S04]  /*3c80*/  IMAD.U32 R0, RZ, RZ, UR9 ;  /* 0x00000009ff007e24 */ /* 0x000fc8000f8e00ff */
[----:B------:R1:W2:Y:S03]  /*3c90*/  SYNCS.PHASECHK.TRANS64.TRYWAIT P0, [R0+URZ], R3 ;  /* 0x00000003000075a7 */ /* 0x0002a600080011ff */
[----:B--2---:R-:W-:Y:S05]  /*3ca0*/  @!P0 NANOSLEEP.SYNCS 0x989680 ;  /* 0x009896800000895d */ /* 0x004fea0003900000 */
[----:B------:R-:W2:Y:S02]  /*3cb0*/  @!P0 SYNCS.PHASECHK.TRANS64 P0, [R0+URZ], R3 ;  /* 0x00000003000085a7 */ /* 0x000ea400080010ff */
[----:B--2---:R-:W-:Y:S05]  /*3cc0*/  @P0 BRA `(.L_x_80) ;  /* 0x0000000000200947 */ /* 0x004fea0003800000 */
.L_x_81:
[----:B--2---:R2:W1:Y:S02]  /*3cd0*/  SYNCS.PHASECHK.TRANS64.TRYWAIT P0, [R0+URZ], R3 ;  /* 0x00000003000075a7 */ /* 0x00446400080011ff */
[----:B-1----:R-:W-:Y:S05]  /*3ce0*/  @!P0 NANOSLEEP.SYNCS 0x989680 ;  /* 0x009896800000895d */ /* 0x002fea0003900000 */
[----:B------:R-:W1:Y:S02]  /*3cf0*/  @!P0 SYNCS.PHASECHK.TRANS64 P0, [R0+URZ], R3 ;  /* 0x00000003000085a7 */ /* 0x000e6400080010ff */
[----:B-1----:R-:W-:Y:S05]  /*3d00*/  @!P0 BRA `(.L_x_81) ;  /* 0xfffffffc00f08947 */ /* 0x002fea000383ffff */
[----:B------:R-:W-:Y:S05]  /*3d10*/  BRA `(.L_x_80) ;  /* 0x00000000000c7947 */ /* 0x000fea0003800000 */
.L_x_76:
[----:B------:R-:W-:-:S04]  /*3d20*/  UIADD3 UR5, UPT, UPT, UR8, 0x100, URZ ;  /* 0x0000010008057890 */ /* 0x000fc8000fffe0ff */
[----:B------:R-:W-:-:S09]  /*3d30*/  UPRMT UR5, UR4, 0x654, UR5 ;  /* 0x0000065404057896 */ /* 0x000fd20008000005 */
[----:B------:R-:W-:Y:S03]  /*3d40*/  SYNCS.ARRIVE.TRANS64.RED.A1T0 RZ, [UR5], RZ ;  /* 0x000000ffffff79a7 */ /* 0x000fe60008100405 */
.L_x_80:
[----:B-12---:R-:W-:Y:S01]  /*3d50*/  SHF.L.U32 R3, RZ, 0x1f, RZ ;  /* 0x0000001fff037819 */ /* 0x006fe200000006ff */
[----:B------:R-:W-:Y:S01]  /*3d60*/  UIADD3 UR5, UPT, UPT, UR8, 0x100, URZ ;  /* 0x0000010008057890 */ /* 0x000fe2000fffe0ff */
[----:B------:R-:W-:Y:S02]  /*3d70*/  PLOP3.LUT P0, PT, PT, PT, UP0, 0x80, 0x8 ;  /* 0x000000000008781c */ /* 0x000fe40003f0f008 */
[----:B------:R-:W1:Y:S02]  /*3d80*/  SYNCS.PHASECHK.TRANS64.TRYWAIT P1, [UR8+0x100], R3 ;  /* 0x00010003ff0075a7 */ /* 0x000e640008021108 */
[----:B-1----:R-:W-:Y:S09]  /*3d90*/  @!P1 BRA `(.L_x_82) ;  /* 0x0000004000d49947 */ /* 0x002ff20003800000 */
.L_x_155:
[----:B------:R-:W-:Y:S01]  /*3da0*/  @!UP0 UPRMT UR5, UR4, 0x654, UR5 ;  /* 0x0000065404058896 */ /* 0x000fe20008000005 */
[----:B------:R-:W-:Y:S02]  /*3db0*/  UMOV UR8, 0xffff ;  /* 0x0000ffff00087882 */ /* 0x000fe40000000000 */
[----:B------:R-:W-:-:S06]  /*3dc0*/  UMOV UR4, 0x1 ;  /* 0x0000000100047882 */ /* 0x000fcc0000000000 */
[----:B------:R-:W-:Y:S01]  /*3dd0*/  @!P0 SYNCS.ARRIVE.TRANS64.RED.A1T0 RZ, [UR5], RZ ;  /* 0x000000ffffff89a7 */ /* 0x000fe20008100405 */
[----:B------:R-:W-:Y:S01]  /*3de0*/  NOP ;  /* 0x0000000000007918 */ /* 0x000fe20000000000 */
[----:B-1----:R-:W1:Y:S01]  /*3df0*/  LDS R0, [UR6+0x14] ;  /* 0x00001406ff007984 */ /* 0x002e620008000800 */
[----:B------:R-:W-:-:S04]  /*3e00*/  ULOP3.LUT UR5, UR24, 0xffff, URZ, 0xc0, !UPT ;  /* 0x0000ffff18057892 */ /* 0x000fc8000f8ec0ff */
[----:B------:R-:W-:-:S04]  /*3e10*/  USHF.R.U32.HI UR5, URZ, 0x5, UR5 ;  /* 0x00000005ff057899 */ /* 0x000fc80008011605 */
[----:B------:R-:W-:Y:S02]  /*3e20*/  USHF.L.U32 UR8, UR8, UR5, URZ ;  /* 0x0000000508087299 */ /* 0x000fe400080006ff */
[----:B------:R-:W-:-:S04]  /*3e30*/  USHF.L.U32 UR4, UR4, UR5, URZ ;  /* 0x0000000504047299 */ /* 0x000fc800080006ff */
[----:B-1----:R-:W-:-:S04]  /*3e40*/  LOP3.LUT R0, R0, UR8, RZ, 0xc0, !PT ;  /* 0x0000000800007c12 */ /* 0x002fc8000f8ec0ff */
[----:B------:R-:W-:-:S13]  /*3e50*/  ISETP.NE.AND P0, PT, R0, UR8, PT ;  /* 0x0000000800007c0c */ /* 0x000fda000bf05270 */
[----:B------:R-:W-:Y:S05]  /*3e60*/  @P0 BRA `(.L_x_83) ;  /* 0x0000000000580947 */ /* 0x000fea0003800000 */
[----:B------:R-:W1:Y:S02]  /*3e70*/  LDS R0, [UR6+0x18] ;  /* 0x00001806ff007984 */ /* 0x000e640008000800 */
[----:B-1----:R-:W-:-:S04]  /*3e80*/  LOP3.LUT R0, R0, UR4, RZ, 0xc0, !PT ;  /* 0x0000000400007c12 */ /* 0x002fc8000f8ec0ff */
[----:B------:R-:W-:-:S13]  /*3e90*/  ISETP.NE.AND P0, PT, R0, UR4, PT ;  /* 0x0000000400007c0c */ /* 0x000fda000bf05270 */
[----:B------:R-:W-:Y:S05]  /*3ea0*/  @P0 BRA `(.L_x_84) ;  /* 0x00000000003c0947 */ /* 0x000fea0003800000 */
[----:B------:R-:W1:Y:S01]  /*3eb0*/  S2R R2, SR_LANEID ;  /* 0x0000000000027919 */ /* 0x000e620000000000 */
[----:B------:R-:W-:Y:S01]  /*3ec0*/  ULOP3.LUT UR8, URZ, UR8, URZ, 0x33, !UPT ;  /* 0x00000008ff087292 */ /* 0x000fe2000f8e33ff */
[----:B------:R-:W-:Y:S01]  /*3ed0*/  LOP3.LUT R4, RZ, UR4, RZ, 0x33, !PT ;  /* 0x00000004ff047c12 */ /* 0x000fe2000f8e33ff */
[----:B------:R-:W-:Y:S02]  /*3ee0*/  VOTEU.ANY UR7, UPT, PT ;  /* 0x0000000000077886 */ /* 0x000fe400038e0100 */
[----:B------:R-:W-:Y:S01]  /*3ef0*/  UFLO.U32 UR7, UR7 ;  /* 0x00000007000772bd */ /* 0x000fe200080e0000 */
[----:B------:R-:W2:Y:S01]  /*3f00*/  REDUX UR4, R4 ;  /* 0x00000000040473c4 */ /* 0x000ea20000000000 */
[----:B------:R-:W-:-:S06]  /*3f10*/  IMAD.U32 R0, RZ, RZ, UR8 ;  /* 0x00000008ff007e24 */ /* 0x000fcc000f8e00ff */
[----:B------:R1:W-:Y:S01]  /*3f20*/  UTCATOMSWS.AND URZ, UR8 ;  /* 0x0000000800ff79e3 */ /* 0x0003e20008000000 */
[----:B------:R-:W3:Y:S01]  /*3f30*/  REDUX UR5, R0 ;  /* 0x00000000000573c4 */ /* 0x000ee20000000000 */
[----:B-1----:R-:W-:Y:S01]  /*3f40*/  ISETP.EQ.U32.AND P0, PT, R2, UR7, PT ;  /* 0x0000000702007c0c */ /* 0x002fe2000bf02070 */
[----:B--2---:R-:W-:Y:S01]  /*3f50*/  IMAD.U32 R2, RZ, RZ, UR4 ;  /* 0x00000004ff027e24 */ /* 0x004fe2000f8e00ff */
[----:B---3--:R-:W-:-:S11]  /*3f60*/  MOV R3, UR5 ;  /* 0x0000000500037c02 */ /* 0x008fd60008000f00 */
[----:B------:R1:W-:Y:S04]  /*3f70*/  @P0 ATOMS.AND RZ, [UR6+0x14], R3 ;  /* 0x00001403ffff098c */ /* 0x0003e8000a800006 */
[----:B------:R1:W-:Y:S01]  /*3f80*/  @P0 ATOMS.AND RZ, [UR6+0x18], R2 ;  /* 0x00001802ffff098c */ /* 0x0003e2000a800006 */
[----:B------:R-:W-:Y:S05]  /*3f90*/  BRA `(.L_x_85) ;  /* 0x0000000000147947 */ /* 0x000fea0003800000 */
.L_x_84:
[----:B------:R-:W-:Y:S02]  /*3fa0*/  MOV R2, 0x3fc0 ;  /* 0x00003fc000027802 */ /* 0x000fe40000000f00 */
[----:B---345:R-:W-:Y:S05]  /*3fb0*/  CALL.REL.NOINC `($__internal_0_$__cuda_sm10x_tcgen05_guardrail_trap_col_being_dealloced_not_returned_by_alloc) ;  /* 0x0000004400287944 */ /* 0x038fea0003c00000 */
[----:B------:R-:W-:Y:S05]  /*3fc0*/  BRA `(.L_x_85) ;  /* 0x0000000000087947 */ /* 0x000fea0003800000 */
.L_x_83:
[----:B------:R-:W-:Y:S02]  /*3fd0*/  MOV R2, 0x3ff0 ;  /* 0x00003ff000027802 */ /* 0x000fe40000000f00 */
[----:B---345:R-:W-:Y:S05]  /*3fe0*/  CALL.REL.NOINC `($__internal_2_$__cuda_sm10x_tcgen05_guardrail_trap_unallocated_columns_being_dealloced) ;  /* 0x0000004400347944 */ /* 0x038fea0003c00000 */
.L_x_85:
[----:B------:R-:W-:Y:S01]  /*3ff0*/  NOP ;  /* 0x0000000000007918 */ /* 0x000fe20000000000 */
[----:B----4-:R-:W-:Y:S05]  /*4000*/  EXIT ;  /* 0x000000000000794d */ /* 0x010fea0003800000 */
.L_x_56:
[----:B------:R-:W-:-:S09]  /*4010*/  UISETP.NE.OR UP5, UPT, UR10, 0x3, !UP5 ;  /* 0x000000030a00788c */ /* 0x000fd2000efa5670 */
[----:B------:R-:W-:Y:S05]  /*4020*/  BRA.U UP5, `(.L_x_86) ;  /* 0x0000000d05707547 */ /* 0x000fea000b800000 */
[----:B------:R-:W1:Y:S01]  /*4030*/  LDC R0, c[0x0][0xb30] ;  /* 0x0002cc00ff007b82 */ /* 0x000e620000000800 */
[----:B------:R-:W2:Y:S01]  /*4040*/  LDCU.64 UR8, c[0x0][0x888] ;  /* 0x00011100ff0877ac */ /* 0x000ea20008000a00 */
[----:B------:R-:W-:Y:S02]  /*4050*/  HFMA2 R29, -RZ, RZ, 0, 0 ;  /* 0x00000000ff1d7431 */ /* 0x000fe400000001ff */
[----:B------:R-:W-:Y:S01]  /*4060*/  IMAD.MOV.U32 R31, RZ, RZ, 0x1 ;  /* 0x00000001ff1f7424 */ /* 0x000fe200078e00ff */
[----:B------:R-:W-:Y:S01]  /*4070*/  MOV R23, 0x1000 ;  /* 0x0000100000177802 */ /* 0x000fe20000000f00 */
[----:B------:R-:W3:Y:S01]  /*4080*/  LDCU.64 UR4, c[0x0][0x890] ;  /* 0x00011200ff0477ac */ /* 0x000ee20008000a00 */
[----:B------:R-:W-:Y:S01]  /*4090*/  IMAD.MOV.U32 R30, RZ, RZ, RZ ;  /* 0x000000ffff1e7224 */ /* 0x000fe200078e00ff */
[----:B------:R-:W4:Y:S01]  /*40a0*/  LDC R19, c[0x0][0x370] ;  /* 0x0000dc00ff137b82 */ /* 0x000f220000000800 */
[----:B------:R-:W-:Y:S01]  /*40b0*/  UMOV UR7, 0x400 ;  /* 0x0000040000077882 */ /* 0x000fe20000000000 */
[----:B------:R-:W-:-:S02]  /*40c0*/  UPLOP3.LUT UP1, UPT, UPT, UPT, UPT, 0x40, 0x4 ;  /* 0x000000000004789c */ /* 0x000fc40003f2e870 */
[----:B------:R-:W-:-:S04]  /*40d0*/  ULEA UR7, UR37, UR7, 0x18 ;  /* 0x0000000725077291 */ /* 0x000fc8000f8ec0ff */
[----:B------:R-:W4:Y:S01]  /*40e0*/  LDC R2, c[0x0][0xb0c] ;  /* 0x0002c300ff027b82 */ /* 0x000f220000000800 */
[----:B------:R-:W-:Y:S02]  /*40f0*/  UIADD3 UR13, UPT, UPT, UR7, 0x58, URZ ;  /* 0x00000058070d7890 */ /* 0x000fe4000fffe0ff */
[----:B--2---:R-:W-:Y:S02]  /*4100*/  UISETP.NE.U32.AND UP3, UPT, UR8, URZ, UPT ;  /* 0x000000ff0800728c */ /* 0x004fe4000bf65070 */
[----:B------:R-:W-:Y:S02]  /*4110*/  UIADD3 UR25, UPT, UPT, UR7, 0x50, URZ ;  /* 0x0000005007197890 */ /* 0x000fe4000fffe0ff */
[----:B---3--:R-:W-:Y:S01]  /*4120*/  UISETP.NE.U32.AND UP4, UPT, UR4, URZ, UPT ;  /* 0x000000ff0400728c */ /* 0x008fe2000bf85070 */
[----:B------:R-:W2:Y:S01]  /*4130*/  LDC R18, c[0x0][0xb20] ;  /* 0x0002c800ff127b82 */ /* 0x000ea20000000800 */
[----:B-1----:R-:W-:Y:S01]  /*4140*/  ISETP.NE.AND P1, PT, R0, 0x1, PT ;  /* 0x000000010000780c */ /* 0x002fe20003f25270 */
[----:B------:R-:W-:-:S02]  /*4150*/  UISETP.NE.AND.EX UP3, UPT, UR9, URZ, UPT, UP3 ;  /* 0x000000ff0900728c */ /* 0x000fc4000bf65330 */
[----:B------:R-:W-:Y:S02]  /*4160*/  UPRMT UR13, UR37, 0x654, UR13 ;  /* 0x00000654250d7896 */ /* 0x000fe4000800000d */
[----:B------:R-:W-:Y:S02]  /*4170*/  UISETP.NE.AND.EX UP4, UPT, UR5, URZ, UPT, UP4 ;  /* 0x000000ff0500728c */ /* 0x000fe4000bf85340 */
[----:B------:R-:W1:Y:S08]  /*4180*/  LDC.64 R32, c[0x0][0x348] ;  /* 0x0000d200ff207b82 */ /* 0x000e700000000a00 */
[----:B------:R-:W3:Y:S08]  /*4190*/  LDC.64 R16, c[0x0][0xb10] ;  /* 0x0002c400ff107b82 */ /* 0x000ef00000000a00 */
[----:B------:R-:W1:Y:S08]  /*41a0*/  LDC.64 R6, c[0x0][0xb18] ;  /* 0x0002c600ff067b82 */ /* 0x000e700000000a00 */
[----:B------:R-:W1:Y:S08]  /*41b0*/  LDC.64 R4, c[0x0][0xb28] ;  /* 0x0002ca00ff047b82 */ /* 0x000e700000000a00 */
[----:B--2-4-:R-:W1:Y:S02]  /*41c0*/  LDC R22, c[0x0][0x374] ;  /* 0x0000dd00ff167b82 */ /* 0x014e640000000800 */
.L_x_95:
[C---:B------:R-:W-:Y:S02]  /*41d0*/  LEA R0, R30.reuse, UR7, 0x3 ;  /* 0x000000071e007c11 */ /* 0x040fe4000f8e18ff */
[----:B------:R-:W-:Y:S02]  /*41e0*/  SHF.L.U32 R3, R29, 0x1f, RZ ;  /* 0x0000001f1d037819 */ /* 0x000fe400000006ff */
[----:B------:R-:W-:Y:S02]  /*41f0*/  LEA R24, R30, UR7, 0x4 ;  /* 0x000000071e187c11 */ /* 0x000fe4000f8e20ff */
[----:B--2---:R-:W2:Y:S02]  /*4200*/  SYNCS.PHASECHK.TRANS64.TRYWAIT P0, [R0+URZ+0x80], R3 ;  /* 0x00008003000075a7 */ /* 0x004ea400080011ff */
[----:B--2---:R-:W-:Y:S05]  /*4210*/  @!P0 BRA `(.L_x_87) ;  /* 0x0000003c00cc8947 */ /* 0x004fea0003800000 */
.L_x_156:
[----:B------:R-:W-:Y:S01]  /*4220*/  ISETP.GE.AND P0, PT, R40, 0x1, PT ;  /* 0x000000012800780c */ /* 0x000fe20003f06270 */
[----:B------:R-:W4:Y:S01]  /*4230*/  LDS.128 R24, [R24+0x110] ;  /* 0x0001100018187984 */ /* 0x000f220000000c00 */
[----:B--2---:R-:W-:Y:S01]  /*4240*/  VIADD R0, R0, 0x90 ;  /* 0x0000009000007836 */ /* 0x004fe20000000000 */
[----:B------:R-:W-:Y:S01]  /*4250*/  @!PT LDS RZ, [RZ] ;  /* 0x00000000fffff984 */ /* 0x000fe20000000800 */
[----:B------:R-:W-:Y:S01]  /*4260*/  @!PT LDS RZ, [RZ] ;  /* 0x00000000fffff984 */ /* 0x000fe20000000800 */
[----:B------:R-:W-:Y:S01]  /*4270*/  @!PT LDS RZ, [RZ] ;  /* 0x00000000fffff984 */ /* 0x000fe20000000800 */
[----:B------:R-:W-:Y:S01]  /*4280*/  @!PT LDS RZ, [RZ] ;  /* 0x00000000fffff984 */ /* 0x000fe20000000800 */
[----:B------:R2:W-:Y:S06]  /*4290*/  MEMBAR.ALL.CTA ;  /* 0x0000000000007992 */ /* 0x0005ec0000008000 */
[----:B--2---:R-:W2:Y:S01]  /*42a0*/  FENCE.VIEW.ASYNC.S ;  /* 0x00000000000073c6 */ /* 0x004ea20000000000 */
[----:B------:R-:W-:Y:S04]  /*42b0*/  PRMT R0, RZ, 0x654, R0 ;  /* 0x00000654ff007816 */ /* 0x000fe80000000000 */
[----:B--2---:R2:W-:Y:S01]  /*42c0*/  SYNCS.ARRIVE.TRANS64.RED.A1T0 RZ, [R0+URZ], RZ ;  /* 0x000000ff00ff79a7 */ /* 0x0045e200081004ff */
[----:B----4-:R-:W-:Y:S11]  /*42d0*/  LOP3.LUT P3, RZ, R26, 0x1, RZ, 0xc0, !PT ;  /* 0x000000011aff7812 */ /* 0x010ff6000786c0ff */
[----:B------:R-:W-:Y:S02]  /*42e0*/  @!UPT UIADD3 URZ, UPT, UPT, URZ, URZ, URZ ;  /* 0x000000fffffff290 */ /* 0x000fe4000fffe0ff */
[----:B------:R-:W-:Y:S02]  /*42f0*/  @P3 MOV R13, R24 ;  /* 0x00000018000d3202 */ /* 0x000fe40000000f00 */
[----:B------:R-:W-:Y:S01]  /*4300*/  @P3 LOP3.LUT R8, R25, 0xffff, RZ, 0xc0, !PT ;  /* 0x0000ffff19083812 */ /* 0x000fe200078ec0ff */
[----:B--2---:R-:W-:Y:S06]  /*4310*/  @!P0 BRA `(.L_x_88) ;  /* 0x0000000000a48947 */ /* 0x004fec0003800000 */
[----:B-1----:R-:W-:Y:S01]  /*4320*/  IMAD.HI.U32 R35, R22, R7, RZ ;  /* 0x0000000716237227 */ /* 0x002fe200078e00ff */
[----:B------:R-:W-:Y:S02]  /*4330*/  ISETP.NE.AND P0, PT, R6, 0x1, PT ;  /* 0x000000010600780c */ /* 0x000fe40003f05270 */
[----:B------:R-:W-:Y:S01]  /*4340*/  ISETP.NE.AND P2, PT, R40, 0x1, PT ;  /* 0x000000012800780c */ /* 0x000fe20003f45270 */
[----:B---3--:R-:W-:Y:S01]  /*4350*/  IMAD.HI.U32 R34, R19, R16, RZ ;  /* 0x0000001013227227 */ /* 0x008fe200078e00ff */
[----:B------:R-:W-:Y:S02]  /*4360*/  SHF.R.U32.HI R35, RZ, R18, R35 ;  /* 0x00000012ff237219 */ /* 0x000fe40000011623 */
[----:B------:R-:W-:Y:S01]  /*4370*/  ISETP.NE.AND P4, PT, R2, 0x1, PT ;  /* 0x000000010200780c */ /* 0x000fe20003f85270 */
[----:B------:R-:W-:Y:S01]  /*4380*/  IMAD.HI.U32 R36, R13, R16, RZ ;  /* 0x000000100d247227 */ /* 0x000fe200078e00ff */
[----:B------:R-:W-:Y:S02]  /*4390*/  SHF.R.U32.HI R34, RZ, R17, R34 ;  /* 0x00000011ff227219 */ /* 0x000fe40000011622 */
[----:B------:R-:W-:Y:S01]  /*43a0*/  SEL R3, R22, R35, !P0 ;  /* 0x0000002316037207 */ /* 0x000fe20004000000 */
[C---:B------:R-:W-:Y:S01]  /*43b0*/  IMAD.HI.U32 R35, R8.reuse, R7, RZ ;  /* 0x0000000708237227 */ /* 0x040fe200078e00ff */
[----:B------:R-:W-:Y:S02]  /*43c0*/  SEL R11, R19, R34, !P4 ;  /* 0x00000022130b7207 */ /* 0x000fe40006000000 */
[----:B------:R-:W-:Y:S01]  /*43d0*/  SHF.R.U32.HI R36, RZ, R17, R36 ;  /* 0x00000011ff247219 */ /* 0x000fe20000011624 */
[----:B------:R-:W-:Y:S01]  /*43e0*/  IMAD.HI.U32 R38, R3, R4, RZ ;  /* 0x0000000403267227 */ /* 0x000fe200078e00ff */
[----:B------:R-:W-:Y:S03]  /*43f0*/  SHF.R.U32.HI R35, RZ, R18, R35 ;  /* 0x00000012ff237219 */ /* 0x000fe60000011623 */
[----:B------:R-:W-:Y:S01]  /*4400*/  IMAD.HI.U32 R34, R11, R4, RZ ;  /* 0x000000040b227227 */ /* 0x000fe200078e00ff */
[----:B------:R-:W-:Y:S02]  /*4410*/  @P2 SHF.R.U32.HI R3, RZ, R5, R38 ;  /* 0x00000005ff032219 */ /* 0x000fe40000011626 */
[----:B------:R-:W-:Y:S02]  /*4420*/  SEL R9, R8, R35, !P0 ;  /* 0x0000002308097207 */ /* 0x000fe40004000000 */
[----:B------:R-:W-:Y:S01]  /*4430*/  @P2 SHF.R.U32.HI R11, RZ, R5, R34 ;  /* 0x00000005ff0b2219 */ /* 0x000fe20000011622 */
[C---:B------:R-:W-:Y:S01]  /*4440*/  IMAD R10, R40.reuse, R3, RZ ;  /* 0x00000003280a7224 */ /* 0x040fe200078e02ff */
[----:B------:R-:W-:Y:S01]  /*4450*/  SEL R3, R13, R36, !P4 ;  /* 0x000000240d037207 */ /* 0x000fe20006000000 */
[C---:B------:R-:W-:Y:S03]  /*4460*/  IMAD.HI.U32 R14, R9.reuse, R4, RZ ;  /* 0x00000004090e7227 */ /* 0x040fe600078e00ff */
[----:B------:R-:W-:Y:S01]  /*4470*/  ISETP.GE.AND P0, PT, R9, R10, PT ;  /* 0x0000000a0900720c */ /* 0x000fe20003f06270 */
[C---:B------:R-:W-:Y:S01]  /*4480*/  IMAD R12, R40.reuse, R11, RZ ;  /* 0x0000000b280c7224 */ /* 0x040fe200078e02ff */
[-C--:B------:R-:W-:Y:S04]  /*4490*/  SHF.R.U32.HI R14, RZ, R5.reuse, R14 ;  /* 0x00000005ff0e7219 */ /* 0x080fe8000001160e */
[----:B------:R-:W-:Y:S02]  /*44a0*/  ISETP.GE.OR P0, PT, R3, R12, P0 ;  /* 0x0000000c0300720c */ /* 0x000fe40000706670 */
[----:B------:R-:W-:Y:S05]  /*44b0*/  SEL R15, R9, R14, !P2 ;  /* 0x0000000e090f7207 */ /* 0x000fea0005000000 */
[----:B------:R-:W-:Y:S04]  /*44c0*/  IMAD.MOV R14, RZ, RZ, -R15 ;  /* 0x000000ffff0e7224 */ /* 0x000fe800078e0a0f */
[----:B------:R-:W-:Y:S02]  /*44d0*/  IMAD R14, R40, R14, R9 ;  /* 0x0000000e280e7224 */ /* 0x000fe400078e0209 */
[C---:B------:R-:W-:Y:S05]  /*44e0*/  @!P0 IMAD.HI.U32 R10, R3.reuse, R4, RZ ;  /* 0x00000004030a8227 */ /* 0x040fea00078e00ff */
[----:B------:R-:W-:Y:S04]  /*44f0*/  @!P0 SHF.R.U32.HI R10, RZ, R5, R10 ;  /* 0x00000005ff0a8219 */ /* 0x000fe8000001160a */
[----:B------:R-:W-:Y:S01]  /*4500*/  @!P0 SEL R0, R3, R10, !P2 ;  /* 0x0000000a03008207 */ /* 0x000fe20005000000 */
[----:B------:R-:W-:Y:S03]  /*4510*/  IMAD.MOV R10, RZ, RZ, -R3 ;  /* 0x000000ffff0a7224 */ /* 0x000fe600078e0a03 */
[----:B------:R-:W-:Y:S01]  /*4520*/  @!P0 IADD3 R15, PT, PT, R15, -R0, RZ ;  /* 0x800000000f0f8210 */ /* 0x000fe20007ffe0ff */
[----:B------:R-:W-:Y:S01]  /*4530*/  @!P0 IMAD R0, R11, R14, R0 ;  /* 0x0000000e0b008224 */ /* 0x000fe200078e0200 */
[----:B------:R-:W-:Y:S01]  /*4540*/  IADD3 R11, PT, PT, -R9, RZ, RZ ;  /* 0x000000ff090b7210 */ /* 0x000fe20007ffe1ff */
[----:B------:R-:W-:Y:S02]  /*4550*/  IMAD R13, R2, R10, R13 ;  /* 0x0000000a020d7224 */ /* 0x000fe400078e020d */
[----:B------:R-:W-:Y:S02]  /*4560*/  @!P0 IMAD R9, R15, R40, R3 ;  /* 0x000000280f098224 */ /* 0x000fe400078e0203 */
[----:B------:R-:W-:Y:S02]  /*4570*/  @!P0 IMAD.MOV.U32 R3, RZ, RZ, R0 ;  /* 0x000000ffff038224 */ /* 0x000fe400078e0000 */
[----:B------:R-:W-:Y:S02]  /*4580*/  IMAD R8, R6, R11, R8 ;  /* 0x0000000b06087224 */ /* 0x000fe400078e0208 */
[----:B------:R-:W-:Y:S02]  /*4590*/  IMAD R13, R3, R2, R13 ;  /* 0x00000002030d7224 */ /* 0x000fe400078e020d */
[----:B------:R-:W-:Y:S02]  /*45a0*/  IMAD R8, R9, R6, R8 ;  /* 0x0000000609087224 */ /* 0x000fe400078e0208 */
.L_x_88:
[----:B------:R-:W-:Y:S05]  /*45b0*/  BRA.U UP1, `(.L_x_89) ;  /* 0x0000000101107547 */ /* 0x000fea000b800000 */
[----:B------:R-:W-:Y:S04]  /*45c0*/  MOV R0, UR6 ;  /* 0x0000000600007c02 */ /* 0x000fe80008000f00 */
[----:B------:R-:W-:Y:S04]  /*45d0*/  SHF.L.U32 R3, R0, 0x1f, RZ ;  /* 0x0000001f00037819 */ /* 0x000fe800000006ff */
[----:B------:R-:W2:Y:S02]  /*45e0*/  SYNCS.PHASECHK.TRANS64.TRYWAIT P0, [UR7+0x78], R3 ;  /* 0x00007803ff0075a7 */ /* 0x000ea40008001107 */
[----:B--2---:R-:W-:Y:S05]  /*45f0*/  @!P0 BRA `(.L_x_90) ;  /* 0x0000003800e88947 */ /* 0x004fea0003800000 */
.L_x_89:
[----:B------:R-:W-:Y:S02]  /*4600*/  R2UR UR26, R20 ;  /* 0x00000000141a72ca */ /* 0x000fe400000e0000 */
[----:B------:R-:W-:Y:S02]  /*4610*/  R2UR UR27, R21 ;  /* 0x00000000151b72ca */ /* 0x000fe400000e0000 */
[----:B------:R-:W-:Y:S02]  /*4620*/  ISETP.NE.U32.AND P2, PT, RZ, UR4, PT ;  /* 0x00000004ff007c0c */ /* 0x000fe4000bf45070 */
[----:B------:R-:W-:Y:S02]  /*4630*/  SHF.L.U32 R12, R31, 0x1f, RZ ;  /* 0x0000001f1f0c7819 */ /* 0x000fe400000006ff */
[----:B------:R-:W-:Y:S05]  /*4640*/  ISETP.NE.AND.EX P2, PT, RZ, UR5, PT, P2 ;  /* 0x00000005ff007c0c */ /* 0x000fea000bf45320 */
[----:B------:R-:W-:Y:S02]  /*4650*/  USHF.L.U32 UR26, UR26, 0x7, URZ ;  /* 0x000000071a1a7899 */ /* 0x000fe400080006ff */
[----:B------:R-:W-:Y:S01]  /*4660*/  USHF.L.U32 UR27, UR27, 0x6, URZ ;  /* 0x000000061b1b7899 */ /* 0x000fe200080006ff */
[----:B------:R-:W-:Y:S11]  /*4670*/  BRA.U !UP4, `(.L_x_91) ;  /* 0x000000010c347547 */ /* 0x000ff6000b800000 */
[----:B------:R-:W-:Y:S01]  /*4680*/  UPLOP3.LUT UP0, UPT, UPT, UPT, UP3, 0x80, 0x8 ;  /* 0x000000000008789c */ /* 0x000fe20003f0f030 */
[----:B--2---:R-:W-:Y:S02]  /*4690*/  HFMA2 R0, -RZ, RZ, 0, 5.9604644775390625e-08 ;  /* 0x00000001ff007431 */ /* 0x004fe400000001ff */
[----:B------:R-:W-:Y:S03]  /*46a0*/  IMAD.MOV.U32 R95, RZ, RZ, 0x1 ;  /* 0x00000001ff5f7424 */ /* 0x000fe600078e00ff */
[----:B------:R-:W-:Y:S05]  /*46b0*/  PLOP3.LUT P0, PT, PT, PT, UP0, 0x80, 0x8 ;  /* 0x000000000008781c */ /* 0x000fea0003f0f008 */
[----:B------:R-:W2:Y:S01]  /*46c0*/  @UP0 LDCU.64 UR10, c[0x0][0x888] ;  /* 0x00011100ff0a07ac */ /* 0x000ea20008000a00 */
[----:B------:R-:W-:Y:S07]  /*46d0*/  @UP0 UIMAD UR8, UR36, UR4, URZ ;  /* 0x00000004240802a4 */ /* 0x000fee000f8e02ff */
[----:B------:R-:W-:Y:S01]  /*46e0*/  @!P0 PRMT R95, R0, 0x7610, R95 ;  /* 0x00007610005f8816 */ /* 0x000fe2000000005f */
[----:B--2---:R-:W-:Y:S03]  /*46f0*/  @UP0 UIMAD.WIDE UR10, UR8, 0x4, UR10 ;  /* 0x00000004080a08a5 */ /* 0x004fe6000f8e020a */
[----:B------:R-:W2:Y:S03]  /*4700*/  @!UP0 LDCU UR8, c[0x0][0x880] ;  /* 0x00011000ff0887ac */ /* 0x000ea60008000800 */
[----:B------:R-:W-:Y:S01]  /*4710*/  IMAD.U32 R10, RZ, RZ, UR10 ;  /* 0x0000000aff0a7e24 */ /* 0x000fe2000f8e00ff */
[----:B------:R-:W-:Y:S05]  /*4720*/  MOV R11, UR11 ;  /* 0x0000000b000b7c02 */ /* 0x000fea0008000f00 */
[----:B-----5:R4:W5:Y:S02]  /*4730*/  @P0 LDG.E R49, desc[UR46][R10.64] ;  /* 0x0000002e0a310981 */ /* 0x020964000c1e1900 */
[----:B--2-4-:R-:W-:Y:S07]  /*4740*/  @!P0 IMAD.U32 R49, RZ, RZ, UR8 ;  /* 0x00000008ff318e24 */ /* 0x014fee000f8e00ff */
.L_x_91:
[----:B-----5:R-:W-:Y:S01]  /*4750*/  @!P2 FSETP.EQ.AND P0, PT, R49, RZ, PT ;  /* 0x000000ff3100a20b */ /* 0x020fe20003f02000 */
[----:B------:R-:W-:Y:S01]  /*4760*/  @!UPT UIADD3 URZ, UPT, UPT, URZ, URZ, URZ ;  /* 0x000000fffffff290 */ /* 0x000fe2000fffe0ff */
[----:B------:R-:W-:Y:S11]  /*4770*/  @!P2 BRA `(.L_x_92) ;  /* 0x000000000014a947 */ /* 0x000ff60003800000 */
[----:B------:R-:W-:Y:S02]  /*4780*/  LOP3.LUT P2, RZ, R95, 0xff, RZ, 0xc0, !PT ;  /* 0x000000ff5fff7812 */ /* 0x000fe4000784c0ff */
[----:B------:R-:W-:Y:S04]  /*4790*/  PLOP3.LUT P0, PT, PT, PT, UP0, 0x80, 0x8 ;  /* 0x000000000008781c */ /* 0x000fe80003f0f008 */
[----:B------:R-:W-:Y:S07]  /*47a0*/  PLOP3.LUT P0, PT, P0, PT, PT, 0x8, 0x80 ;  /* 0x000000000080781c */ /* 0x000fee000070e170 */
[----:B------:R-:W-:Y:S11]  /*47b0*/  @P2 FSETP.EQ.AND P0, PT, R49, RZ, PT ;  /* 0x000000ff3100220b */ /* 0x000ff60003f02000 */
[----:B------:R-:W-:Y:S02]  /*47c0*/  @!UPT UIADD3 URZ, UPT, UPT, URZ, URZ, URZ ;  /* 0x000000fffffff290 */ /* 0x000fe4000fffe0ff */
.L_x_92:
[----:B------:R-:W4:Y:S01]  /*47d0*/  SYNCS.PHASECHK.TRANS64.TRYWAIT P2, [UR7+0x60], R12 ;  /* 0x0000600cff0075a7 */ /* 0x000f220008041107 */
[----:B------:R-:W-:Y:S04]  /*47e0*/  ELECT P4, URZ, PT ;  /* 0x0000000000ff782f */ /* 0x000fe80003880000 */
[----:B------:R-:W-:Y:S11]  /*47f0*/  PLOP3.LUT P4, PT, P0, P4, PT, 0xf2, 0x2f ;  /* 0x00000000002f781c */ /* 0x000ff60000789e72 */
[----:B------:R-:W-:Y:S02]  /*4800*/  @!UPT UIADD3 URZ, UPT, UPT, URZ, URZ, URZ ;  /* 0x000000fffffff290 */ /* 0x000fe4000fffe0ff */
[----:B-1----:R-:W-:Y:S05]  /*4810*/  @!P4 IADD3 R21, P0, PT, R32, 0x580, RZ ;  /* 0x000005802015c810 */ /* 0x002fea0007f1e0ff */
[----:B------:R-:W-:Y:S01]  /*4820*/  @!P4 IMAD.X R20, RZ, RZ, R33, P0 ;  /* 0x000000ffff14c224 */ /* 0x000fe200000e0621 */
[----:B----4-:R-:W-:Y:S07]  /*4830*/  @!P2 BRA `(.L_x_93) ;  /* 0x000000380070a947 */ /* 0x010fee0003800000 */
.L_x_159:
[----:B------:R-:W4:Y:S01]  /*4840*/  LDC.64 R14, c[0x0][0xb10] ;  /* 0x0002c400ff0e7b82 */ /* 0x000f220000000a00 */
[----:B------:R-:W-:Y:S01]  /*4850*/  @!P4 R2UR UR9, R21 ;  /* 0x000000001509c2ca */ /* 0x000fe200000e0000 */
[----:B------:R-:W-:Y:S01]  /*4860*/  VOTEU.ALL UP1, P4 ;  /* 0x0000000000ff7886 */ /* 0x000fe20002020000 */
[----:B------:R-:W-:Y:S01]  /*4870*/  @!P4 R2UR UR8, R20 ;  /* 0x000000001408c2ca */ /* 0x000fe200000e0000 */
[----:B------:R-:W-:Y:S01]  /*4880*/  VOTEU.ALL UP2, P4 ;  /* 0x0000000000ff7886 */ /* 0x000fe20002040000 */
[----:B------:R-:W-:Y:S03]  /*4890*/  UMOV UR16, 0x0 ;  /* 0x0000000000107882 */ /* 0x000fe60000000000 */
[----:B------:R-:W5:Y:S01]  /*48a0*/  LDC.64 R10, c[0x0][0xb18] ;  /* 0x0002c600ff0a7b82 */ /* 0x000f620000000a00 */
[----:B------:R-:W-:Y:S01]  /*48b0*/  @!UP1 UIADD3 UR24, UPT, UPT, UR7, 0x200, URZ ;  /* 0x0000020007189890 */ /* 0x000fe2000fffe0ff */
[----:B------:R-:W-:Y:S01]  /*48c0*/  @P3 SHF.R.U32.HI R28, RZ, 0x10, R25 ;  /* 0x00000010ff1c3819 */ /* 0x000fe20000011619 */
[----:B------:R-:W-:Y:S01]  /*48d0*/  UMOV UR17, 0x10000000 ;  /* 0x1000000000117882 */ /* 0x000fe20000000000 */
[----:B------:R-:W-:Y:S01]  /*48e0*/  UMOV UR28, UR36 ;  /* 0x00000024001c7c82 */ /* 0x000fe20008000000 */
[----:B------:R-:W-:Y:S03]  /*48f0*/  @!UP1 UIADD3 UR10, UPT, UPT, UR26, 0x40, URZ ;  /* 0x000000401a0a9890 */ /* 0x000fe6000fffe0ff */
[----:B--2---:R-:W2:Y:S01]  /*4900*/  @!P1 LDC R0, c[0x0][0xb20] ;  /* 0x0002c800ff009b82 */ /* 0x004ea20000000800 */
[----:B------:R-:W-:Y:S01]  /*4910*/  UMOV UR11, UR27 ;  /* 0x0000001b000b7c82 */ /* 0x000fe20008000000 */
[----:B------:R-:W-:Y:S01]  /*4920*/  IMAD.U32 R20, RZ, RZ, UR9 ;  /* 0x00000009ff147e24 */ /* 0x000fe2000f8e00ff */
[----:B------:R-:W-:Y:S05]  /*4930*/  UMOV UR9, UR25 ;  /* 0x0000001900097c82 */ /* 0x000fea0008000000 */
[----:B-1----:R-:W1:Y:S01]  /*4940*/  @!P1 LDC R3, c[0x0][0xb0c] ;  /* 0x0002c300ff039b82 */ /* 0x002e620000000800 */
[----:B------:R-:W-:Y:S01]  /*4950*/  IMAD.U32 R21, RZ, RZ, UR8 ;  /* 0x00000008ff157e24 */ /* 0x000fe2000f8e00ff */
[----:B------:R-:W-:Y:S01]  /*4960*/  @!UP1 UIADD3 UR8, UPT, UPT, UR7, 0xa00, URZ ;  /* 0x00000a0007089890 */ /* 0x000fe2000fffe0ff */
[----:B------:R-:W-:Y:S01]  /*4970*/  @!P4 R2UR UR18, R20 ;  /* 0x000000001412c2ca */ /* 0x000fe200000e0000 */
[----:B------:R-:W-:Y:S01]  /*4980*/  VOTEU.ALL UP1, P4 ;  /* 0x0000000000ff7886 */ /* 0x000fe20002020000 */
[----:B------:R-:W-:Y:S01]  /*4990*/  @!P4 IMAD.MOV.U32 R20, RZ, RZ, 0x1000 ;  /* 0x00001000ff14c424 */ /* 0x000fe200078e00ff */
[----:B------:R-:W-:Y:S01]  /*49a0*/  @!P4 R2UR UR19, R21 ;  /* 0x000000001513c2ca */ /* 0x000fe200000e0000 */
[----:B------:R-:W-:Y:S01]  /*49b0*/  UMOV UR12, UR36 ;  /* 0x00000024000c7c82 */ /* 0x000fe20008000000 */
[----:B------:R-:W-:Y:S01]  /*49c0*/  UPRMT UR14, UR37, 0x654, UR25 ;  /* 0x00000654250e7896 */ /* 0x000fe20008000019 */
[----:B------:R-:W-:Y:S10]  /*49d0*/  VIADD R30, R30, 0x1 ;  /* 0x000000011e1e7836 */ /* 0x000ff40000000000 */
[----:B------:R1:W-:Y:S02]  /*49e0*/  @!UP2 UTMALDG.3D [UR24], [UR18], desc[UR16] ;  /* 0x000010181200a5b4 */ /* 0x0003e40008011000 */
[----:B-1----:R-:W-:Y:S01]  /*49f0*/  @!P1 ISETP.NE.AND P2, PT, R3, 0x1, PT ;  /* 0x000000010300980c */ /* 0x002fe20003f45270 */
[C---:B----4-:R-:W-:Y:S01]  /*4a00*/  @!P1 IMAD.HI.U32 R14, R13.reuse, R14, RZ ;  /* 0x0000000e0d0e9227 */ /* 0x050fe200078e00ff */
[----:B-----5:R-:W-:Y:S01]  /*4a10*/  @!P1 ISETP.NE.AND P0, PT, R10, 0x1, PT ;  /* 0x000000010a00980c */ /* 0x020fe20003f05270 */
[----:B------:R1:W-:Y:S01]  /*4a20*/  @!UP1 UTMALDG.3D [UR8], [UR18], desc[UR16] ;  /* 0x00001008120095b4 */ /* 0x0003e20008011000 */
[----:B------:R1:W-:Y:S01]  /*4a30*/  @!P4 SYNCS.ARRIVE.TRANS64.RED.A0TR RZ, [UR7+0x50], R20 ;  /* 0x00005014ffffc9a7 */ /* 0x0003e20008300407 */
[C---:B------:R-:W-:Y:S01]  /*4a40*/  @!P1 IMAD.HI.U32 R11, R8.reuse, R11, RZ ;  /* 0x0000000b080b9227 */ /* 0x040fe200078e00ff */
[----:B------:R-:W-:Y:S04]  /*4a50*/  @!P1 SHF.R.U32.HI R14, RZ, R15, R14 ;  /* 0x0000000fff0e9219 */ /* 0x000fe8000001160e */
[----:B--2---:R-:W-:Y:S02]  /*4a60*/  @!P1 SHF.R.U32.HI R9, RZ, R0, R11 ;  /* 0x00000000ff099219 */ /* 0x004fe4000001160b */
[----:B------:R-:W-:Y:S02]  /*4a70*/  @!P1 SEL R14, R13, R14, !P2 ;  /* 0x0000000e0d0e9207 */ /* 0x000fe40005000000 */
[----:B------:R-:W-:Y:S05]  /*4a80*/  @!P1 SEL R9, R8, R9, !P0 ;  /* 0x0000000908099207 */ /* 0x000fea0004000000 */
[----:B------:R-:W-:Y:S01]  /*4a90*/  @!P1 IMAD.IADD R0, R9, 0x1, -R14 ;  /* 0x0000000109009824 */ /* 0x000fe200078e0a0e */
[----:B------:R-:W-:Y:S01]  /*4aa0*/  SYNCS.ARRIVE.TRANS64.RED.A1T0 RZ, [UR14], RZ ;  /* 0x000000ffffff79a7 */ /* 0x000fe2000810040e */
[----:B------:R-:W-:Y:S02]  /*4ab0*/  @!P1 IMAD.IADD R9, R14, 0x1, -R9 ;  /* 0x000000010e099824 */ /* 0x000fe400078e0a09 */
[----:B------:R-:W-:Y:S02]  /*4ac0*/  @!P1 IMAD R13, R0, R3, R13 ;  /* 0x00000003000d9224 */ /* 0x000fe400078e020d */
[----:B------:R-:W-:Y:S01]  /*4ad0*/  @!P1 IMAD R8, R9, R10, R8 ;  /* 0x0000000a09089224 */ /* 0x000fe200078e0208 */
[----:B------:R-:W2:Y:S02]  /*4ae0*/  SYNCS.PHASECHK.TRANS64.TRYWAIT P5, [UR7+0x68], R12 ;  /* 0x0000680cff0075a7 */ /* 0x000ea400080a1107 */
[----:B-12---:R-:W-:Y:S05]  /*4af0*/  @!P5 BRA `(.L_x_94) ;  /* 0x0000003400d8d947 */ /* 0x006fea0003800000 */
.L_x_161:
[----:B-1----:R-:W-:Y:S01]  /*4b00*/  @!P4 IADD3 R3, P0, PT, R32, 0x580, RZ ;  /* 0x000005802003c810 */ /* 0x002fe20007f1e0ff */
[----:B------:R-:W-:Y:S01]  /*4b10*/  VOTEU.ALL UP1, P4 ;  /* 0x0000000000ff7886 */ /* 0x000fe20002020000 */
[----:B------:R-:W-:Y:S01]  /*4b20*/  VOTEU.ALL UP2, P4 ;  /* 0x0000000000ff7886 */ /* 0x000fe20002040000 */
[----:B------:R-:W-:Y:S01]  /*4b30*/  UMOV UR14, 0x0 ;  /* 0x00000000000e7882 */ /* 0x000fe20000000000 */
[----:B------:R-:W-:Y:S01]  /*4b40*/  @!P4 R2UR UR9, R3 ;  /* 0x000000000309c2ca */ /* 0x000fe200000e0000 */
[----:B------:R-:W-:Y:S01]  /*4b50*/  @!P4 IMAD.X R0, RZ, RZ, R33, P0 ;  /* 0x000000ffff00c224 */ /* 0x000fe200000e0621 */
[----:B------:R-:W-:Y:S01]  /*4b60*/  @!UP1 UIADD3 UR17, UPT, UPT, UR7, 0x58, URZ ;  /* 0x0000005807119890 */ /* 0x000fe2000fffe0ff */
[----:B------:R-:W-:Y:S01]  /*4b70*/  ISETP.NE.AND P0, PT, R30, 0x2, PT ;  /* 0x000000021e00780c */ /* 0x000fe20003f05270 */
[----:B------:R-:W-:Y:S01]  /*4b80*/  @!UP1 UIADD3 UR18, UPT, UPT, UR26, 0x20, URZ ;  /* 0x000000201a129890 */ /* 0x000fe2000fffe0ff */
[----:B------:R-:W-:Y:S01]  /*4b90*/  LOP3.LUT R31, R31, 0x1, RZ, 0x3c, !PT ;  /* 0x000000011f1f7812 */ /* 0x000fe200078e3cff */
[----:B------:R-:W-:Y:S01]  /*4ba0*/  @!UP1 UIADD3 UR16, UPT, UPT, UR7, 0x1200, URZ ;  /* 0x0000120007109890 */ /* 0x000fe2000fffe0ff */
[----:B------:R-:W-:Y:S01]  /*4bb0*/  @!P4 R2UR UR8, R0 ;  /* 0x000000000008c2ca */ /* 0x000fe200000e0000 */
[----:B------:R-:W-:Y:S01]  /*4bc0*/  UMOV UR15, 0x10000000 ;  /* 0x10000000000f7882 */ /* 0x000fe20000000000 */
[----:B------:R-:W-:Y:S01]  /*4bd0*/  UMOV UR19, UR27 ;  /* 0x0000001b00137c82 */ /* 0x000fe20008000000 */
[----:B------:R-:W-:Y:S01]  /*4be0*/  UMOV UR20, UR36 ;  /* 0x0000002400147c82 */ /* 0x000fe20008000000 */
[----:B------:R-:W-:Y:S01]  /*4bf0*/  @!UP1 UIADD3 UR10, UPT, UPT, UR26, 0x60, URZ ;  /* 0x000000601a0a9890 */ /* 0x000fe2000fffe0ff */
[----:B------:R-:W-:Y:S01]  /*4c00*/  SEL R0, RZ, 0x1, P0 ;  /* 0x00000001ff007807 */ /* 0x000fe20000000000 */
[----:B------:R-:W-:Y:S01]  /*4c10*/  IMAD.U32 R10, RZ, RZ, UR9 ;  /* 0x00000009ff0a7e24 */ /* 0x000fe2000f8e00ff */
[----:B------:R-:W-:Y:S01]  /*4c20*/  UMOV UR11, UR27 ;  /* 0x0000001b000b7c82 */ /* 0x000fe20008000000 */
[----:B------:R-:W-:Y:S01]  /*4c30*/  UMOV UR12, UR36 ;  /* 0x00000024000c7c82 */ /* 0x000fe20008000000 */
[----:B------:R-:W-:Y:S01]  /*4c40*/  UMOV UR9, UR17 ;  /* 0x0000001100097c82 */ /* 0x000fe20008000000 */
[----:B------:R-:W-:Y:S01]  /*4c50*/  @P3 R2UR UR36, R28 ;  /* 0x000000001c2432ca */ /* 0x000fe200000e0000 */
[----:B------:R-:W-:Y:S01]  /*4c60*/  IMAD.IADD R20, R8, 0x1, R94 ;  /* 0x0000000108147824 */ /* 0x000fe200078e025e */
[----:B------:R-:W-:Y:S01]  /*4c70*/  @!P4 R2UR UR22, R10 ;  /* 0x000000000a16c2ca */ /* 0x000fe200000e0000 */
[----:B------:R-:W-:Y:S01]  /*4c80*/  IMAD.U32 R11, RZ, RZ, UR8 ;  /* 0x00000008ff0b7e24 */ /* 0x000fe2000f8e00ff */
[----:B------:R-:W-:Y:S01]  /*4c90*/  @!UP1 UIADD3 UR8, UPT, UPT, UR7, 0x1a00, URZ ;  /* 0x00001a0007089890 */ /* 0x000fe2000fffe0ff */
[----:B------:R-:W-:Y:S01]  /*4ca0*/  LOP3.LUT R29, R29, R0, RZ, 0x3c, !PT ;  /* 0x000000001d1d7212 */ /* 0x000fe200078e3cff */
[----:B------:R-:W-:Y:S01]  /*4cb0*/  VOTEU.ALL UP1, P4 ;  /* 0x0000000000ff7886 */ /* 0x000fe20002020000 */
[----:B------:R-:W-:Y:S01]  /*4cc0*/  IMAD.IADD R21, R13, 0x1, R96 ;  /* 0x000000010d157824 */ /* 0x000fe200078e0260 */
[----:B------:R-:W-:Y:S02]  /*4cd0*/  @!P4 R2UR UR23, R11 ;  /* 0x000000000b17c2ca */ /* 0x000fe400000e0000 */
[----:B------:R-:W-:Y:S11]  /*4ce0*/  SEL R30, R30, RZ, P0 ;  /* 0x000000ff1e1e7207 */ /* 0x000ff60000000000 */
[----:B------:R2:W-:Y:S01]  /*4cf0*/  @!UP2 UTMALDG.3D [UR16], [UR22], desc[UR14] ;  /* 0x00000e101600a5b4 */ /* 0x0005e20008011000 */
[----:B------:R2:W-:Y:S01]  /*4d00*/  @!UP1 UTMALDG.3D [UR8], [UR22], desc[UR14] ;  /* 0x00000e08160095b4 */ /* 0x0005e20008011000 */
[----:B------:R2:W-:Y:S01]  /*4d10*/  @!P4 SYNCS.ARRIVE.TRANS64.RED.A0TR RZ, [UR7+0x58], R23 ;  /* 0x00005817ffffc9a7 */ /* 0x0005e20008300407 */
[----:B------:R-:W-:Y:S01]  /*4d20*/  UPLOP3.LUT UP1, UPT, UPT, UPT, UPT, 0x80, 0x8 ;  /* 0x000000000008789c */ /* 0x000fe20003f2f070 */
[----:B------:R-:W-:Y:S01]  /*4d30*/  SYNCS.ARRIVE.TRANS64.RED.A1T0 RZ, [UR13], RZ ;  /* 0x000000ffffff79a7 */ /* 0x000fe2000810040d */
[----:B------:R-:W-:Y:S09]  /*4d40*/  @P3 BRA `(.L_x_95) ;  /* 0xfffffff400203947 */ /* 0x000ff2000383ffff */
[----:B------:R-:W-:-:S04]  /*4d50*/  SHF.L.U32 R3, R31, 0x1f, RZ ;  /* 0x0000001f1f037819 */ /* 0x000fc800000006ff */
[----:B------:R-:W1:Y:S02]  /*4d60*/  SYNCS.PHASECHK.TRANS64.TRYWAIT P0, [UR7+0x60], R3 ;  /* 0x00006003ff0075a7 */ /* 0x000e640008001107 */
[----:B-1----:R-:W-:Y:S05]  /*4d70*/  @!P0 BRA `(.L_x_96) ;  /* 0x0000003400508947 */ /* 0x002fea0003800000 */
.L_x_163:
[----:B-1----:R-:W-:-:S07]  /*4d80*/  MOV R0, UR7 ;  /* 0x0000000700007c02 */ /* 0x002fce0008000f00 */
.L_x_97:
[----:B-1----:R-:W-:-:S04]  /*4d90*/  SHF.L.U32 R3, R31, 0x1f, RZ ;  /* 0x0000001f1f037819 */ /* 0x002fc800000006ff */
[----:B------:R1:W4:Y:S03]  /*4da0*/  SYNCS.PHASECHK.TRANS64.TRYWAIT P0, [R0+URZ+0x68], R3 ;  /* 0x00006803000075a7 */ /* 0x00032600080011ff */
[----:B----4-:R-:W-:Y:S05]  /*4db0*/  @!P0 NANOSLEEP.SYNCS 0x989680 ;  /* 0x009896800000895d */ /* 0x010fea0003900000 */
[----:B------:R-:W4:Y:S02]  /*4dc0*/  @!P0 SYNCS.PHASECHK.TRANS64 P0, [R0+URZ+0x68], R3 ;  /* 0x00006803000085a7 */ /* 0x000f2400080010ff */
[----:B--2-4-:R-:W-:Y:S05]  /*4dd0*/  @P0 EXIT ;  /* 0x000000000000094d */ /* 0x014fea0003800000 */
[----:B------:R-:W-:Y:S05]  /*4de0*/  BRA `(.L_x_97) ;  /* 0xfffffffc00e87947 */ /* 0x000fea000383ffff */
.L_x_86:
[----:B------:R-:W-:-:S06]  /*4df0*/  UISETP.GE.AND UP1, UPT, UR10, 0x4, UPT ;  /* 0x000000040a00788c */ /* 0x000fcc000bf26270 */
[----:B------:R-:W-:-:S13]  /*4e00*/  PLOP3.LUT P0, PT, PT, PT, UP1, 0x80, 0x8 ;  /* 0x000000000008781c */ /* 0x000fda0003f0f018 */
[----:B------:R-:W-:Y:S05]  /*4e10*/  @!P0 EXIT ;  /* 0x000000000000894d */ /* 0x000fea0003800000 */
[----:B------:R-:W-:Y:S01]  /*4e20*/  BAR.SYNC.DEFER_BLOCKING 0x6, 0xa0 ;  /* 0x0182800000007b1d */ /* 0x000fe20000010000 */
[C---:B------:R-:W-:Y:S01]  /*4e30*/  IMAD.SHL.U32 R101, R109.reuse, 0x20, RZ ;  /* 0x000000206d657824 */ /* 0x040fe200078e00ff */
[----:B------:R-:W-:Y:S01]  /*4e40*/  CS2R R106, SRZ ;  /* 0x00000000006a7805 */ /* 0x000fe2000001ff00 */
[C---:B------:R-:W-:Y:S01]  /*4e50*/  IMAD.SHL.U32 R3, R109.reuse, 0x4, RZ ;  /* 0x000000046d037824 */ /* 0x040fe200078e00ff */
[----:B------:R-:W-:Y:S01]  /*4e60*/  CS2R R104, SRZ ;  /* 0x0000000000687805 */ /* 0x000fe2000001ff00 */
[----:B------:R-:W-:Y:S01]  /*4e70*/  IMAD.U32 R47, R109, 0x10000, RZ ;  /* 0x000100006d2f7824 */ /* 0x000fe200078e00ff */
[----:B------:R-:W-:Y:S02]  /*4e80*/  UMOV UR49, 0x400 ;  /* 0x0000040000317882 */ /* 0x000fe40000000000 */
[----:B------:R-:W1:Y:S01]  /*4e90*/  LDC R99, c[0x0][0x370] ;  /* 0x0000dc00ff637b82 */ /* 0x000e620000000800 */
[----:B------:R-:W-:Y:S01]  /*4ea0*/  ULEA UR49, UR37, UR49, 0x18 ;  /* 0x0000003125317291 */ /* 0x000fe2000f8ec0ff */
[C---:B------:R-:W-:Y:S01]  /*4eb0*/  LOP3.LUT R2, R101.reuse, 0x80, RZ, 0xc0, !PT ;  /* 0x0000008065027812 */ /* 0x040fe200078ec0ff */
[----:B------:R-:W-:Y:S01]  /*4ec0*/  IMAD.SHL.U32 R5, R102, 0x400, RZ ;  /* 0x0000040066057824 */ /* 0x000fe200078e00ff */
[C---:B------:R-:W-:Y:S01]  /*4ed0*/  LOP3.LUT R100, R101.reuse, 0xb60, RZ, 0xc0, !PT ;  /* 0x00000b6065647812 */ /* 0x040fe200078ec0ff */
[----:B------:R-:W-:Y:S01]  /*4ee0*/  UIADD3 UR4, UPT, UPT, UR49, 0x2200, URZ ;  /* 0x0000220031047890 */ /* 0x000fe2000fffe0ff */
[----:B------:R-:W-:Y:S01]  /*4ef0*/  LOP3.LUT R3, R2, 0x10, R3, 0xf8, !PT ;  /* 0x0000001002037812 */ /* 0x000fe200078ef803 */
[----:B------:R-:W-:Y:S01]  /*4f00*/  IMAD.SHL.U32 R2, R102, 0x200000, RZ ;  /* 0x0020000066027824 */ /* 0x000fe200078e00ff */
[----:B------:R-:W2:Y:S01]  /*4f10*/  LDC R42, c[0x0][0xb0c] ;  /* 0x0002c300ff2a7b82 */ /* 0x000ea20000000800 */
[----:B------:R-:W-:Y:S01]  /*4f20*/  LOP3.LUT R100, R100, 0x400, R5, 0xf8, !PT ;  /* 0x0000040064647812 */ /* 0x000fe200078ef805 */
[----:B------:R-:W-:Y:S01]  /*4f30*/  IMAD.MOV.U32 R44, RZ, RZ, RZ ;  /* 0x000000ffff2c7224 */ /* 0x000fe200078e00ff */
[----:B------:R-:W-:Y:S01]  /*4f40*/  LOP3.LUT P0, RZ, R101, 0x80, RZ, 0xc0, !PT ;  /* 0x0000008065ff7812 */ /* 0x000fe2000780c0ff */
[----:B------:R-:W-:Y:S01]  /*4f50*/  IMAD.MOV.U32 R112, RZ, RZ, RZ ;  /* 0x000000ffff707224 */ /* 0x000fe200078e00ff */
[----:B------:R-:W-:Y:S01]  /*4f60*/  LOP3.LUT R2, R2, 0x200000, RZ, 0xc0, !PT ;  /* 0x0020000002027812 */ /* 0x000fe200078ec0ff */
[----:B------:R-:W-:Y:S01]  /*4f70*/  IMAD.U32 R108, RZ, RZ, UR4 ;  /* 0x00000004ff6c7e24 */ /* 0x000fe2000f8e00ff */
[----:B------:R-:W-:Y:S01]  /*4f80*/  LOP3.LUT R100, R100, R3, RZ, 0xfc, !PT ;  /* 0x0000000364647212 */ /* 0x000fe200078efcff */
[----:B------:R-:W3:Y:S01]  /*4f90*/  LDC R97, c[0x0][0xb20] ;  /* 0x0002c800ff617b82 */ /* 0x000ee20000000800 */
[----:B------:R-:W4:Y:S01]  /*4fa0*/  LDS R0, [UR49+0x130] ;  /* 0x00013031ff007984 */ /* 0x000f220008000800 */
[----:B------:R-:W-:Y:S01]  /*4fb0*/  LOP3.LUT R47, R2, 0x400000, R47, 0xf8, !PT ;  /* 0x00400000022f7812 */ /* 0x000fe200078ef82f */
[----:B------:R-:W1:Y:S01]  /*4fc0*/  LDCU.64 UR52, c[0x0][0x348] ;  /* 0x00006900ff3477ac */ /* 0x000e620008000a00 */
[----:B------:R-:W-:-:S02]  /*4fd0*/  P2R R2, PR, RZ, 0x1 ;  /* 0x00000001ff027803 */ /* 0x000fc40000000000 */
[----:B------:R-:W-:Y:S01]  /*4fe0*/  LOP3.LUT R109, R109, 0x60, RZ, 0xc0, !PT ;  /* 0x000000606d6d7812 */ /* 0x000fe200078ec0ff */
[----:B------:R-:W1:Y:S01]  /*4ff0*/  LDCU.64 UR38, c[0x0][0x888] ;  /* 0x00011100ff2677ac */ /* 0x000e620008000a00 */
[----:B------:R-:W1:Y:S01]  /*5000*/  LDC R41, c[0x0][0xb30] ;  /* 0x0002cc00ff297b82 */ /* 0x000e620000000800 */
[----:B------:R-:W1:Y:S01]  /*5010*/  LDCU.64 UR44, c[0x0][0x890] ;  /* 0x00011200ff2c77ac */ /* 0x000e620008000a00 */
[----:B------:R-:W-:-:S06]  /*5020*/  UIADD3 UR48, UPT, UPT, UR49, 0x200, URZ ;  /* 0x0000020031307890 */ /* 0x000fcc000fffe0ff */
[----:B------:R-:W1:Y:S08]  /*5030*/  LDC.64 R92, c[0x0][0xb10] ;  /* 0x0002c400ff5c7b82 */ /* 0x000e700000000a00 */
[----:B------:R-:W1:Y:S08]  /*5040*/  LDC.64 R38, c[0x0][0xb18] ;  /* 0x0002c600ff267b82 */ /* 0x000e700000000a00 */
[----:B------:R-:W1:Y:S08]  /*5050*/  LDC.64 R36, c[0x0][0xb28] ;  /* 0x0002ca00ff247b82 */ /* 0x000e700000000a00 */
[----:B------:R-:W1:Y:S01]  /*5060*/  LDC.64 R90, c[0x0][0x8b0] ;  /* 0x00022c00ff5a7b82 */ /* 0x000e620000000a00 */
[----:B----4-:R-:W-:-:S07]  /*5070*/  IMAD.IADD R47, R0, 0x1, R47 ;  /* 0x00000001002f7824 */ /* 0x010fce00078e022f */
[----:B------:R-:W4:Y:S08]  /*5080*/  LDC.64 R88, c[0x0][0x8a8] ;  /* 0x00022a00ff587b82 */ /* 0x000f300000000a00 */
[----:B--23--:R-:W1:Y:S02]  /*5090*/  LDC R98, c[0x0][0x374] ;  /* 0x0000dd00ff627b82 */ /* 0x00ce640000000800 */
.L_x_123:
[----:B------:R-:W-:Y:S02]  /*50a0*/  LEA R0, R112, UR49, 0x3 ;  /* 0x0000003170007c11 */ /* 0x000fe4000f8e18ff */
[----:B------:R-:W-:Y:S02]  /*50b0*/  SHF.L.U32 R3, R106, 0x1f, RZ ;  /* 0x0000001f6a037819 */ /* 0x000fe400000006ff */
[----:B------:R-:W-:Y:S02]  /*50c0*/  LEA R16, R112, UR49, 0x4 ;  /* 0x0000003170107c11 */ /* 0x000fe4000f8e20ff */
[----:B------:R-:W2:Y:S02]  /*50d0*/  SYNCS.PHASECHK.TRANS64.TRYWAIT P0, [R0+URZ+0x80], R3 ;  /* 0x00008003000075a7 */ /* 0x000ea400080011ff */
[----:B-12---:R-:W-:Y:S05]  /*50e0*/  @!P0 BRA `(.L_x_98) ;  /* 0x00000030008c8947 */ /* 0x006fea0003800000 */
.L_x_164:
[----:B------:R-:W3:Y:S01]  /*50f0*/  LDC.64 R12, c[0x0][0xb10] ;  /* 0x0002c400ff0c7b82 */ /* 0x000ee20000000a00 */
[----:B------:R-:W4:Y:S01]  /*5100*/  LDS.128 R16, [R16+0x110] ;  /* 0x0001100010107984 */ /* 0x000f220000000c00 */
[----:B-1----:R-:W-:Y:S01]  /*5110*/  ISETP.NE.AND P1, PT, R41, 0x1, PT ;  /* 0x000000012900780c */ /* 0x002fe20003f25270 */
[----:B--2---:R-:W-:Y:S01]  /*5120*/  VIADD R0, R0, 0x90 ;  /* 0x0000009000007836 */ /* 0x004fe20000000000 */
[----:B------:R-:W-:Y:S04]  /*5130*/  ISETP.GE.AND P0, PT, R40, 0x1, PT ;  /* 0x000000012800780c */ /* 0x000fe80003f06270 */
[----:B------:R-:W1:Y:S01]  /*5140*/  LDC.64 R10, c[0x0][0xb18] ;  /* 0x0002c600ff0a7b82 */ /* 0x000e620000000a00 */
[----:B------:R-:W-:Y:S01]  /*5150*/  PRMT R0, RZ, 0x654, R0 ;  /* 0x00000654ff007816 */ /* 0x000fe20000000000 */
[----:B------:R-:W-:Y:S01]  /*5160*/  @!PT LDS RZ, [RZ] ;  /* 0x00000000fffff984 */ /* 0x000fe20000000800 */
[----:B------:R-:W-:Y:S01]  /*5170*/  @!PT LDS RZ, [RZ] ;  /* 0x00000000fffff984 */ /* 0x000fe20000000800 */
[----:B------:R-:W-:Y:S01]  /*5180*/  @!PT LDS RZ, [RZ] ;  /* 0x00000000fffff984 */ /* 0x000fe20000000800 */
[----:B------:R-:W-:Y:S01]  /*5190*/  @!PT LDS RZ, [RZ] ;  /* 0x00000000fffff984 */ /* 0x000fe20000000800 */
[----:B------:R2:W-:Y:S06]  /*51a0*/  MEMBAR.ALL.CTA ;  /* 0x0000000000007992 */ /* 0x0005ec0000008000 */
[----:B--2---:R-:W2:Y:S01]  /*51b0*/  FENCE.VIEW.ASYNC.S ;  /* 0x00000000000073c6 */ /* 0x004ea20000000000 */
[----:B------:R-:W1:Y:S08]  /*51c0*/  @!P1 LDC R14, c[0x0][0xb20] ;  /* 0x0002c800ff0e9b82 */ /* 0x000e700000000800 */
[----:B------:R-:W1:Y:S01]  /*51d0*/  @!P1 LDC R9, c[0x0][0xb0c] ;  /* 0x0002c300ff099b82 */ /* 0x000e620000000800 */
[----:B--2---:R2:W-:Y:S01]  /*51e0*/  SYNCS.ARRIVE.TRANS64.RED.A1T0 RZ, [R0+URZ], RZ ;  /* 0x000000ff00ff79a7 */ /* 0x0045e200081004ff */
[----:B----4-:R-:W-:Y:S04]  /*51f0*/  LOP3.LUT P4, RZ, R18, 0x1, RZ, 0xc0, !PT ;  /* 0x0000000112ff7812 */ /* 0x010fe8000788c0ff */
[----:B------:R-:W-:Y:S09]  /*5200*/  P2R R110, PR, RZ, 0x10 ;  /* 0x00000010ff6e7803 */ /* 0x000ff20000000000 */
[----:B------:R-:W-:Y:S02]  /*5210*/  @P4 MOV R45, R16 ;  /* 0x00000010002d4202 */ /* 0x000fe40000000f00 */
[----:B------:R-:W-:Y:S01]  /*5220*/  @P4 LOP3.LUT R43, R17, 0xffff, RZ, 0xc0, !PT ;  /* 0x0000ffff112b4812 */ /* 0x000fe200078ec0ff */
[----:B--23--:R-:W-:Y:S06]  /*5230*/  @!P0 BRA `(.L_x_99) ;  /* 0x0000000000a48947 */ /* 0x00cfec0003800000 */
[----:B------:R-:W-:Y:S01]  /*5240*/  IMAD.HI.U32 R24, R98, R39, RZ ;  /* 0x0000002762187227 */ /* 0x000fe200078e00ff */
[----:B------:R-:W-:Y:S02]  /*5250*/  ISETP.NE.AND P0, PT, R38, 0x1, PT ;  /* 0x000000012600780c */ /* 0x000fe40003f05270 */
[----:B------:R-:W-:Y:S01]  /*5260*/  ISETP.NE.AND P2, PT, R40, 0x1, PT ;  /* 0x000000012800780c */ /* 0x000fe20003f45270 */
[-C--:B------:R-:W-:Y:S01]  /*5270*/  IMAD.HI.U32 R22, R99, R92.reuse, RZ ;  /* 0x0000005c63167227 */ /* 0x080fe200078e00ff */
[----:B------:R-:W-:Y:S02]  /*5280*/  SHF.R.U32.HI R23, RZ, R97, R24 ;  /* 0x00000061ff177219 */ /* 0x000fe40000011618 */
[----:B------:R-:W-:Y:S01]  /*5290*/  ISETP.NE.AND P3, PT, R42, 0x1, PT ;  /* 0x000000012a00780c */ /* 0x000fe20003f65270 */
[----:B------:R-:W-:Y:S01]  /*52a0*/  IMAD.HI.U32 R28, R43, R39, RZ ;  /* 0x000000272b1c7227 */ /* 0x000fe200078e00ff */
[----:B------:R-:W-:Y:S02]  /*52b0*/  SHF.R.U32.HI R22, RZ, R93, R22 ;  /* 0x0000005dff167219 */ /* 0x000fe40000011616 */
[----:B------:R-:W-:Y:S01]  /*52c0*/  SEL R3, R98, R23, !P0 ;  /* 0x0000001762037207 */ /* 0x000fe20004000000 */
[----:B------:R-:W-:Y:S01]  /*52d0*/  IMAD.HI.U32 R26, R45, R92, RZ ;  /* 0x0000005c2d1a7227 */ /* 0x000fe200078e00ff */
[----:B------:R-:W-:Y:S03]  /*52e0*/  SEL R7, R99, R22, !P3 ;  /* 0x0000001663077207 */ /* 0x000fe60005800000 */
[-C--:B------:R-:W-:Y:S01]  /*52f0*/  IMAD.HI.U32 R22, R3, R36.reuse, RZ ;  /* 0x0000002403167227 */ /* 0x080fe200078e00ff */
[----:B------:R-:W-:Y:S03]  /*5300*/  SHF.R.U32.HI R26, RZ, R93, R26 ;  /* 0x0000005dff1a7219 */ /* 0x000fe6000001161a */
[----:B------:R-:W-:Y:S01]  /*5310*/  IMAD.HI.U32 R24, R7, R36, RZ ;  /* 0x0000002407187227 */ /* 0x000fe200078e00ff */
[----:B------:R-:W-:Y:S02]  /*5320*/  @P2 SHF.R.U32.HI R3, RZ, R37, R22 ;  /* 0x00000025ff032219 */ /* 0x000fe40000011616 */
[----:B------:R-:W-:Y:S02]  /*5330*/  SHF.R.U32.HI R22, RZ, R97, R28 ;  /* 0x00000061ff167219 */ /* 0x000fe4000001161c */
[----:B------:R-:W-:Y:S01]  /*5340*/  @P2 SHF.R.U32.HI R7, RZ, R37, R24 ;  /* 0x00000025ff072219 */ /* 0x000fe20000011618 */
[C---:B------:R-:W-:Y:S01]  /*5350*/  IMAD R2, R40.reuse, R3, RZ ;  /* 0x0000000328027224 */ /* 0x040fe200078e02ff */
[----:B------:R-:W-:Y:S02]  /*5360*/  SEL R5, R43, R22, !P0 ;  /* 0x000000162b057207 */ /* 0x000fe40004000000 */
[----:B------:R-:W-:Y:S01]  /*5370*/  SEL R3, R45, R26, !P3 ;  /* 0x0000001a2d037207 */ /* 0x000fe20005800000 */
[----:B------:R-:W-:Y:S01]  /*5380*/  IMAD R4, R40, R7, RZ ;  /* 0x0000000728047224 */ /* 0x000fe200078e02ff */
[C---:B------:R-:W-:Y:S01]  /*5390*/  ISETP.GE.AND P0, PT, R5.reuse, R2, PT ;  /* 0x000000020500720c */ /* 0x040fe20003f06270 */
[----:B------:R-:W-:Y:S03]  /*53a0*/  IMAD.HI.U32 R6, R5, R36, RZ ;  /* 0x0000002405067227 */ /* 0x000fe600078e00ff */
[----:B------:R-:W-:Y:S01]  /*53b0*/  ISETP.GE.OR P0, PT, R3, R4, P0 ;  /* 0x000000040300720c */ /* 0x000fe20000706670 */
[----:B------:R-:W-:Y:S01]  /*53c0*/  IMAD.MOV R4, RZ, RZ, -R3 ;  /* 0x000000ffff047224 */ /* 0x000fe200078e0a03 */
[-C--:B------:R-:W-:Y:S03]  /*53d0*/  SHF.R.U32.HI R6, RZ, R37.reuse, R6 ;  /* 0x00000025ff067219 */ /* 0x080fe60000011606 */
[----:B------:R-:W-:Y:S01]  /*53e0*/  IMAD R45, R42, R4, R45 ;  /* 0x000000042a2d7224 */ /* 0x000fe200078e022d */
[----:B------:R-:W-:Y:S05]  /*53f0*/  SEL R15, R5, R6, !P2 ;  /* 0x00000006050f7207 */ /* 0x000fea0005000000 */
[----:B------:R-:W-:Y:S02]  /*5400*/  IMAD.MOV R6, RZ, RZ, -R15 ;  /* 0x000000ffff067224 */ /* 0x000fe400078e0a0f */
[C---:B------:R-:W-:Y:S04]  /*5410*/  @!P0 IMAD.HI.U32 R2, R3.reuse, R36, RZ ;  /* 0x0000002403028227 */ /* 0x040fe800078e00ff */
[----:B------:R-:W-:Y:S01]  /*5420*/  IMAD R6, R40, R6, R5 ;  /* 0x0000000628067224 */ /* 0x000fe200078e0205 */
[----:B------:R-:W-:Y:S04]  /*5430*/  @!P0 SHF.R.U32.HI R2, RZ, R37, R2 ;  /* 0x00000025ff028219 */ /* 0x000fe80000011602 */
[----:B------:R-:W-:Y:S02]  /*5440*/  @!P0 SEL R0, R3, R2, !P2 ;  /* 0x0000000203008207 */ /* 0x000fe40005000000 */
[----:B------:R-:W-:Y:S02]  /*5450*/  IADD3 R2, PT, PT, -R5, RZ, RZ ;  /* 0x000000ff05027210 */ /* 0x000fe40007ffe1ff */
[----:B------:R-:W-:Y:S01]  /*5460*/  @!P0 IADD3 R8, PT, PT, R15, -R0, RZ ;  /* 0x800000000f088210 */ /* 0x000fe20007ffe0ff */
[----:B------:R-:W-:Y:S02]  /*5470*/  @!P0 IMAD R0, R7, R6, R0 ;  /* 0x0000000607008224 */ /* 0x000fe400078e0200 */
[----:B------:R-:W-:Y:S02]  /*5480*/  IMAD R43, R38, R2, R43 ;  /* 0x00000002262b7224 */ /* 0x000fe400078e022b */
[----:B------:R-:W-:Y:S02]  /*5490*/  @!P0 IMAD R5, R8, R40, R3 ;  /* 0x0000002808058224 */ /* 0x000fe400078e0203 */
[----:B------:R-:W-:Y:S04]  /*54a0*/  @!P0 IMAD.MOV.U32 R3, RZ, RZ, R0 ;  /* 0x000000ffff038224 */ /* 0x000fe800078e0000 */
[----:B------:R-:W-:Y:S02]  /*54b0*/  IMAD R45, R3, R42, R45 ;  /* 0x0000002a032d7224 */ /* 0x000fe400078e022d */
[----:B------:R-:W-:Y:S07]  /*54c0*/  IMAD R43, R5, R38, R43 ;  /* 0x00000026052b7224 */ /* 0x000fee00078e022b */
.L_x_99:
[----:B-1----:R-:W-:Y:S01]  /*54d0*/  @!P1 ISETP.NE.AND P0, PT, R10, 0x1, PT ;  /* 0x000000010a00980c */ /* 0x002fe20003f05270 */
[----:B------:R-:W-:Y:S01]  /*54e0*/  @!P1 IMAD.HI.U32 R0, R45, R12, RZ ;  /* 0x0000000c2d009227 */ /* 0x000fe200078e00ff */
[----:B------:R-:W-:Y:S01]  /*54f0*/  @!P1 ISETP.NE.AND P2, PT, R9, 0x1, PT ;  /* 0x000000010900980c */ /* 0x000fe20003f45270 */
[----:B------:R-:W-:Y:S01]  /*5500*/  ULOP3.LUT UP0, URZ, UR48, 0x90, URZ, 0xc0, !UPT ;  /* 0x0000009030ff7892 */ /* 0x000fe2000f80c0ff */
[----:B------:R-:W-:Y:S01]  /*5510*/  R2UR UR42, R21 ;  /* 0x00000000152a72ca */ /* 0x000fe200000e0000 */
[----:B------:R-:W-:Y:S01]  /*5520*/  @!P1 IMAD.HI.U32 R3, R43, R11, RZ ;  /* 0x0000000b2b039227 */ /* 0x000fe200078e00ff */
[----:B------:R-:W-:Y:S02]  /*5530*/  @!P1 SHF.R.U32.HI R0, RZ, R13, R0 ;  /* 0x0000000dff009219 */ /* 0x000fe40000011600 */
[----:B------:R-:W-:Y:S01]  /*5540*/  R2UR UR41, R20 ;  /* 0x00000000142972ca */ /* 0x000fe200000e0000 */
[----:B------:R-:W-:Y:S01]  /*5550*/  VIADD R112, R112, 0x1 ;  /* 0x0000000170707836 */ /* 0x000fe20000000000 */
[----:B------:R-:W-:Y:S02]  /*5560*/  @!P1 SHF.R.U32.HI R2, RZ, R14, R3 ;  /* 0x0000000eff029219 */ /* 0x000fe40000011603 */
[----:B------:R-:W-:Y:S02]  /*5570*/  @!P1 SEL R3, R45, R0, !P2 ;  /* 0x000000002d039207 */ /* 0x000fe40005000000 */
[----:B------:R-:W-:Y:S02]  /*5580*/  @!P1 SEL R2, R43, R2, !P0 ;  /* 0x000000022b029207 */ /* 0x000fe40004000000 */
[----:B------:R-:W-:Y:S01]  /*5590*/  @P4 SHF.R.U32.HI R103, RZ, 0x10, R17 ;  /* 0x00000010ff674819 */ /* 0x000fe20000011611 */
[----:B------:R-:W-:Y:S02]  /*55a0*/  USHF.L.U32 UR42, UR42, 0x6, URZ ;  /* 0x000000062a2a7899 */ /* 0x000fe400080006ff */
[----:B------:R-:W-:Y:S02]  /*55b0*/  @!P1 IMAD.IADD R0, R2, 0x1, -R3 ;  /* 0x0000000102009824 */ /* 0x000fe400078e0a03 */
[----:B------:R-:W-:Y:S01]  /*55c0*/  @!P1 IMAD.IADD R2, R3, 0x1, -R2 ;  /* 0x0000000103029824 */ /* 0x000fe200078e0a02 */
[----:B------:R-:W-:Y:S01]  /*55d0*/  USHF.L.U32 UR41, UR41, 0x7, URZ ;  /* 0x0000000729297899 */ /* 0x000fe200080006ff */
[----:B------:R-:W-:Y:S02]  /*55e0*/  @!P1 IMAD R45, R0, R9, R45 ;  /* 0x00000009002d9224 */ /* 0x000fe400078e022d */
[----:B------:R-:W-:Y:S01]  /*55f0*/  @!P1 IMAD R43, R2, R10, R43 ;  /* 0x0000000a022b9224 */ /* 0x000fe200078e022b */
[----:B------:R-:W-:Y:S08]  /*5600*/  BRA.U !UP0, `(.L_x_100) ;  /* 0x0000000108407547 */ /* 0x000ff0000b800000 */
[----:B------:R-:W1:Y:S01]  /*5610*/  LDCU.64 UR8, c[0x4][0x80] ;  /* 0x01001000ff0877ac */ /* 0x000e620008000a00 */
[----:B------:R-:W-:Y:S01]  /*5620*/  MOV R3, 0x0 ;  /* 0x0000000000037802 */ /* 0x000fe20000000f00 */
[----:B------:R-:W-:Y:S02]  /*5630*/  HFMA2 R12, -RZ, RZ, 0, 5.9604644775390625e-08 ;  /* 0x00000001ff0c7431 */ /* 0x000fe400000001ff */
[----:B------:R-:W-:Y:S02]  /*5640*/  IMAD.MOV.U32 R8, RZ, RZ, 0x70 ;  /* 0x00000070ff087424 */ /* 0x000fe400078e00ff */
[----:B------:R-:W-:Y:S01]  /*5650*/  IMAD.MOV.U32 R13, RZ, RZ, RZ ;  /* 0x000000ffff0d7224 */ /* 0x000fe200078e00ff */
[----:B------:R-:W2:Y:S01]  /*5660*/  LDCU.64 UR6, c[0x4][0x88] ;  /* 0x01001100ff0677ac */ /* 0x000ea20008000a00 */
[----:B------:R-:W3:Y:S01]  /*5670*/  LDC.64 R2, c[0x4][R3] ;  /* 0x0100000003027b82 */ /* 0x000ee20000000a00 */
[----:B------:R-:W4:Y:S01]  /*5680*/  LDCU.64 UR4, c[0x4][0x8] ;  /* 0x01000100ff0477ac */ /* 0x000f220008000a00 */
[----:B-1----:R-:W-:Y:S01]  /*5690*/  MOV R5, UR9 ;  /* 0x0000000900057c02 */ /* 0x002fe20008000f00 */
[----:B------:R-:W-:Y:S01]  /*56a0*/  IMAD.U32 R4, RZ, RZ, UR8 ;  /* 0x00000008ff047e24 */ /* 0x000fe2000f8e00ff */
[----:B--2---:R-:W-:Y:S01]  /*56b0*/  MOV R7, UR7 ;  /* 0x0000000700077c02 */ /* 0x004fe20008000f00 */
[----:B------:R-:W-:Y:S01]  /*56c0*/  IMAD.U32 R6, RZ, RZ, UR6 ;  /* 0x00000006ff067e24 */ /* 0x000fe2000f8e00ff */
[----:B----4-:R-:W-:Y:S01]  /*56d0*/  MOV R11, UR5 ;  /* 0x00000005000b7c02 */ /* 0x010fe20008000f00 */
[----:B------:R-:W-:Y:S02]  /*56e0*/  IMAD.U32 R10, RZ, RZ, UR4 ;  /* 0x00000004ff0a7e24 */ /* 0x000fe4000f8e00ff */
[----:B------:R-:W-:Y:S07]  /*56f0*/  LEPC R20, `(.L_x_100) ;  /* 0x000000001014794e */ /* 0x000fee0000000000 */
[----:B---3-5:R-:W-:Y:S05]  /*5700*/  CALL.ABS.NOINC R2 ;  /* 0x0000000002007343 */ /* 0x028fea0003c00000 */
.L_x_100:
[----:B------:R-:W-:Y:S01]  /*5710*/  LOP3.LUT P0, RZ, R108, 0x90, RZ, 0xc0, !PT ;  /* 0x000000906cff7812 */ /* 0x000fe2000780c0ff */
[----:B------:R-:W-:Y:S11]  /*5720*/  BSSY.RECONVERGENT B6, `(.L_x_101) ;  /* 0x0000013000067945 */ /* 0x000ff60003800200 */
[----:B------:R-:W-:Y:S01]  /*5730*/  @!UPT UIADD3 URZ, UPT, UPT, URZ, URZ, URZ ;  /* 0x000000fffffff290 */ /* 0x000fe2000fffe0ff */
[----:B------:R-:W-:Y:S05]  /*5740*/  @!P0 BRA `(.L_x_102) ;  /* 0x0000000000408947 */ /* 0x000fea0003800000 */
        /* <DEDUP_REMOVED lines=16> */
.L_x_102:
[----:B------:R-:W-:Y:S05]  /*5850*/  BSYNC.RECONVERGENT B6 ;  /* 0x0000000000067941 */ /* 0x000fea0003800200 */
.L_x_101:
[----:B------:R-:W-:Y:S01]  /*5860*/  ISETP.NE.U32.AND P4, PT, R90, RZ, PT ;  /* 0x000000ff5a00720c */ /* 0x000fe20003f85070 */
[----:B------:R-:W-:Y:S01]  /*5870*/  UISETP.NE.AND UP2, UPT, UR50, URZ, UPT ;  /* 0x000000ff3200728c */ /* 0x000fe2000bf45270 */
[----:B------:R-:W-:Y:S01]  /*5880*/  ISETP.NE.U32.AND P3, PT, RZ, UR38, PT ;  /* 0x00000026ff007c0c */ /* 0x000fe2000bf65070 */
[----:B------:R-:W-:Y:S01]  /*5890*/  UISETP.NE.U32.AND UP1, UPT, UR44, URZ, UPT ;  /* 0x000000ff2c00728c */ /* 0x000fe2000bf25070 */
[----:B------:R-:W-:Y:S01]  /*58a0*/  ISETP.NE.AND.EX P4, PT, R91, RZ, PT, P4 ;  /* 0x000000ff5b00720c */ /* 0x000fe20003f85340 */
[----:B------:R-:W-:Y:S01]  /*58b0*/  UPLOP3.LUT UP0, UPT, UPT, UPT, UPT, 0x40, 0x4 ;  /* 0x000000000004789c */ /* 0x000fe20003f0e870 */
[----:B------:R-:W-:Y:S01]  /*58c0*/  ISETP.NE.AND.EX P3, PT, RZ, UR39, PT, P3 ;  /* 0x00000027ff007c0c */ /* 0x000fe2000bf65330 */
[----:B------:R-:W-:Y:S01]  /*58d0*/  UISETP.NE.AND.EX UP1, UPT, UR45, URZ, UPT, UP1 ;  /* 0x000000ff2d00728c */ /* 0x000fe2000bf25310 */
[----:B------:R-:W-:Y:S04]  /*58e0*/  PLOP3.LUT P1, PT, PT, PT, UP2, 0x80, 0x8 ;  /* 0x000000000008781c */ /* 0x000fe80003f2f028 */
[----:B------:R-:W-:Y:S06]  /*58f0*/  @UP2 UPLOP3.LUT UP0, UPT, UPT, UPT, UP1, 0x80, 0x8 ;  /* 0x000000000008289c */ /* 0x000fec0003f0f010 */
[----:B------:R-:W-:Y:S01]  /*5900*/  PLOP3.LUT P0, PT, PT, PT, UP0, 0x80, 0x8 ;  /* 0x000000000008781c */ /* 0x000fe20003f0f008 */
[----:B------:R-:W-:Y:S01]  /*5910*/  @!UPT UIADD3 URZ, UPT, UPT, URZ, URZ, URZ ;  /* 0x000000fffffff290 */ /* 0x000fe2000fffe0ff */
[----:B------:R-:W-:Y:S11]  /*5920*/  BRA.U !UP1, `(.L_x_103) ;  /* 0x0000000109387547 */ /* 0x000ff6000b800000 */
[----:B------:R-:W-:Y:S01]  /*5930*/  UISETP.NE.U32.AND UP0, UPT, UR38, URZ, UPT ;  /* 0x000000ff2600728c */ /* 0x000fe2000bf05070 */
[----:B------:R-:W-:Y:S02]  /*5940*/  HFMA2 R0, -RZ, RZ, 0, 5.9604644775390625e-08 ;  /* 0x00000001ff007431 */ /* 0x000fe400000001ff */
[----:B------:R-:W-:Y:S01]  /*5950*/  IMAD.MOV.U32 R95, RZ, RZ, 0x1 ;  /* 0x00000001ff5f7424 */ /* 0x000fe200078e00ff */
[----:B------:R-:W-:Y:S06]  /*5960*/  UISETP.NE.AND.EX UP0, UPT, UR39, URZ, UPT, UP0 ;  /* 0x000000ff2700728c */ /* 0x000fec000bf05300 */
[----:B------:R-:W-:Y:S05]  /*5970*/  PLOP3.LUT P2, PT, PT, PT, UP0, 0x80, 0x8 ;  /* 0x000000000008781c */ /* 0x000fea0003f4f008 */
[----:B------:R-:W1:Y:S01]  /*5980*/  @UP0 LDCU.64 UR6, c[0x0][0x888] ;  /* 0x00011100ff0607ac */ /* 0x000e620008000a00 */
[----:B------:R-:W-:Y:S07]  /*5990*/  @UP0 UIMAD UR4, UR36, UR44, URZ ;  /* 0x0000002c240402a4 */ /* 0x000fee000f8e02ff */
[----:B------:R-:W-:Y:S01]  /*59a0*/  @!P2 PRMT R95, R0, 0x7610, R95 ;  /* 0x00007610005fa816 */ /* 0x000fe2000000005f */
[----:B-1----:R-:W-:Y:S03]  /*59b0*/  @UP0 UIMAD.WIDE UR6, UR4, 0x4, UR6 ;  /* 0x00000004040608a5 */ /* 0x002fe6000f8e0206 */
[----:B------:R-:W1:Y:S03]  /*59c0*/  @!UP0 LDCU UR4, c[0x0][0x880] ;  /* 0x00011000ff0487ac */ /* 0x000e660008000800 */
[----:B------:R-:W-:Y:S01]  /*59d0*/  IMAD.U32 R2, RZ, RZ, UR6 ;  /* 0x00000006ff027e24 */ /* 0x000fe2000f8e00ff */
[----:B------:R-:W-:Y:S05]  /*59e0*/  MOV R3, UR7 ;  /* 0x0000000700037c02 */ /* 0x000fea0008000f00 */
[----:B-----5:R2:W5:Y:S02]  /*59f0*/  @P2 LDG.E R49, desc[UR46][R2.64] ;  /* 0x0000002e02312981 */ /* 0x020564000c1e1900 */
[----:B-12---:R-:W-:Y:S02]  /*5a00*/  @!P2 IMAD.U32 R49, RZ, RZ, UR4 ;  /* 0x00000004ff31ae24 */ /* 0x006fe4000f8e00ff */
.L_x_103:
[----:B------:R-:W-:Y:S05]  /*5a10*/  @!P4 BRA `(.L_x_104) ;  /* 0x000000000020c947 */ /* 0x000fea0003800000 */
[----:B------:R-:W-:Y:S04]  /*5a20*/  ISETP.NE.U32.AND P2, PT, R88, RZ, PT ;  /* 0x000000ff5800720c */ /* 0x000fe80003f45070 */
[----:B------:R-:W-:Y:S11]  /*5a30*/  ISETP.NE.AND.EX P2, PT, R89, RZ, PT, P2 ;  /* 0x000000ff5900720c */ /* 0x000ff60003f45320 */
[----:B------:R-:W-:Y:S02]  /*5a40*/  @!UPT UIADD3 URZ, UPT, UPT, URZ, URZ, URZ ;  /* 0x000000fffffff290 */ /* 0x000fe4000fffe0ff */
[----:B------:R-:W1:Y:S01]  /*5a50*/  @P2 LDC.64 R2, c[0x0][0x8a8] ;  /* 0x00022a00ff022b82 */ /* 0x000e620000000a00 */
[----:B------:R-:W-:Y:S04]  /*5a60*/  @P2 IMAD R0, R90, UR36, RZ ;  /* 0x000000245a002c24 */ /* 0x000fe8000f8e02ff */
[----:B-1----:R-:W-:Y:S05]  /*5a70*/  @P2 IMAD.WIDE R2, R0, 0x4, R2 ;  /* 0x0000000400022825 */ /* 0x002fea00078e0202 */
[----:B-----5:R1:W5:Y:S02]  /*5a80*/  @P2 LDG.E R46, desc[UR46][R2.64] ;  /* 0x0000002e022e2981 */ /* 0x020364000c1e1900 */
[----:B-1----:R-:W2:Y:S02]  /*5a90*/  @!P2 LDC R46, c[0x0][0x8a0] ;  /* 0x00022800ff2eab82 */ /* 0x002ea40000000800 */
.L_x_104:
[----:B-----5:R-:W-:Y:S01]  /*5aa0*/  FSETP.NEU.AND P2, PT, R49, RZ, PT ;  /* 0x000000ff3100720b */ /* 0x020fe20003f4d000 */
[----:B------:R-:W-:Y:S01]  /*5ab0*/  BSSY B1, `(.L_x_105) ;  /* 0x0000041000017945 */ /* 0x000fe20003800000 */
[----:B------:R-:W-:Y:S01]  /*5ac0*/  SEL R5, RZ, 0xffffffff, P3 ;  /* 0xffffffffff057807 */ /* 0x000fe20001800000 */
[----:B------:R-:W-:Y:S01]  /*5ad0*/  IMAD.MOV.U32 R114, RZ, RZ, 0x1 ;  /* 0x00000001ff727424 */ /* 0x000fe200078e00ff */
[----:B------:R-:W-:Y:S01]  /*5ae0*/  LOP3.LUT P3, RZ, R95, 0xff, RZ, 0xc0, !PT ;  /* 0x000000ff5fff7812 */ /* 0x000fe2000786c0ff */
[C---:B------:R-:W-:Y:S01]  /*5af0*/  IMAD R48, R44.reuse, 0x40, R47 ;  /* 0x000000402c307824 */ /* 0x040fe200078e022f */
[----:B------:R-:W-:Y:S02]  /*5b00*/  @P1 SEL R0, RZ, 0xffffffff, P2 ;  /* 0xffffffffff001807 */ /* 0x000fe40001000000 */
[----:B------:R-:W-:Y:S02]  /*5b10*/  CS2R R86, SRZ ;  /* 0x0000000000567805 */ /* 0x000fe4000001ff00 */
[----:B------:R-:W-:Y:S02]  /*5b20*/  LEA R3, R105, UR49, 0x3 ;  /* 0x0000003169037c11 */ /* 0x000fe4000f8e18ff */
[----:B------:R-:W-:Y:S02]  /*5b30*/  CS2R R84, SRZ ;  /* 0x0000000000547805 */ /* 0x000fe4000001ff00 */
[----:B------:R-:W-:Y:S02]  /*5b40*/  @P0 SEL R0, R5, R0, !P3 ;  /* 0x0000000005000207 */ /* 0x000fe40005800000 */
[----:B------:R-:W-:Y:S02]  /*5b50*/  CS2R R82, SRZ ;  /* 0x0000000000527805 */ /* 0x000fe4000001ff00 */
[----:B------:R-:W-:Y:S02]  /*5b60*/  LEA R111, R44, UR49, 0x3 ;  /* 0x000000312c6f7c11 */ /* 0x000fe4000f8e18ff */
[----:B------:R-:W-:Y:S02]  /*5b70*/  CS2R R80, SRZ ;  /* 0x0000000000507805 */ /* 0x000fe4000001ff00 */
[----:B------:R-:W-:Y:S02]  /*5b80*/  @P1 LOP3.LUT R0, R0, 0x1, RZ, 0xc0, !PT ;  /* 0x0000000100001812 */ /* 0x000fe400078ec0ff */
[----:B------:R-:W-:Y:S02]  /*5b90*/  SHF.L.U32 R4, R107, 0x1f, RZ ;  /* 0x0000001f6b047819 */ /* 0x000fe400000006ff */
[----:B------:R-:W-:Y:S02]  /*5ba0*/  ISETP.NE.U32.OR P5, PT, R0, 0x1, !P1 ;  /* 0x000000010000780c */ /* 0x000fe40004fa5470 */
[----:B------:R-:W-:Y:S02]  /*5bb0*/  SEL R0, RZ, 0xffffffff, P2 ;  /* 0xffffffffff007807 */ /* 0x000fe40001000000 */
[----:B------:R-:W-:Y:S02]  /*5bc0*/  PLOP3.LUT P2, PT, PT, PT, UP1, 0x80, 0x8 ;  /* 0x000000000008781c */ /* 0x000fe40003f4f018 */
[----:B------:R-:W-:Y:S07]  /*5bd0*/  P2R R113, PR, RZ, 0x20 ;  /* 0x00000020ff717803 */ /* 0x000fee0000000000 */
[----:B------:R-:W-:Y:S04]  /*5be0*/  @P5 SHF.L.U32 R2, R104, 0x1f, RZ ;  /* 0x0000001f68025819 */ /* 0x000fe800000006ff */
[----:B------:R-:W1:Y:S01]  /*5bf0*/  @P5 SYNCS.PHASECHK.TRANS64.TRYWAIT P1, [R3+URZ+0x50], R2 ;  /* 0x00005002030055a7 */ /* 0x000e6200080211ff */
[----:B------:R-:W-:Y:S04]  /*5c00*/  @P2 SEL R0, R5, R0, !P3 ;  /* 0x0000000005002207 */ /* 0x000fe80005800000 */
[----:B------:R-:W-:Y:S04]  /*5c10*/  LOP3.LUT R0, R0, 0x1, RZ, 0xc0, !PT ;  /* 0x0000000100007812 */ /* 0x000fe800078ec0ff */
[----:B------:R-:W-:Y:S04]  /*5c20*/  ISETP.NE.U32.AND P4, PT, R0, 0x1, PT ;  /* 0x000000010000780c */ /* 0x000fe80003f85070 */
[----:B------:R-:W-:Y:S01]  /*5c30*/  P2R R115, PR, RZ, 0x10 ;  /* 0x00000010ff737803 */ /* 0x000fe20000000000 */
[----:B------:R3:W4:Y:S01]  /*5c40*/  SYNCS.PHASECHK.TRANS64.TRYWAIT P0, [R111+URZ+0xa0], R4 ;  /* 0x0000a0046f0075a7 */ /* 0x00072200080011ff */
[----:B-1----:R-:W-:Y:S01]  /*5c50*/  @P5 SEL R114, RZ, 0x1, !P1 ;  /* 0x00000001ff725807 */ /* 0x002fe20004800000 */
[----:B---3--:R-:W-:Y:S06]  /*5c60*/  @!P5 BRA `(.L_x_106) ;  /* 0x000000000094d947 */ /* 0x008fec0003800000 */
[----:B------:R-:W-:Y:S01]  /*5c70*/  @P4 IMAD R5, R105, 0x1000, R100 ;  /* 0x0000100069054824 */ /* 0x000fe200078e0264 */
[----:B------:R-:W-:Y:S01]  /*5c80*/  LOP3.LUT P5, RZ, R101, 0x80, RZ, 0xc0, !PT ;  /* 0x0000008065ff7812 */ /* 0x000fe200078ac0ff */
[----:B------:R-:W-:Y:S01]  /*5c90*/  BSSY B0, `(.L_x_107) ;  /* 0x0000010000007945 */ /* 0x000fe20003800000 */
[----:B------:R-:W-:Y:S01]  /*5ca0*/  ISETP.NE.AND P2, PT, R114, RZ, PT ;  /* 0x000000ff7200720c */ /* 0x000fe20003f45270 */
[----:B------:R-:W-:Y:S01]  /*5cb0*/  @P4 VIADD R2, R5, UR49 ;  /* 0x0000003105024c36 */ /* 0x000fe20008000000 */
[----:B------:R-:W-:Y:S02]  /*5cc0*/  PLOP3.LUT P1, PT, PT, PT, PT, 0x8, 0x80 ;  /* 0x000000000080781c */ /* 0x000fe40003f2e170 */
[----:B------:R-:W-:Y:S02]  /*5cd0*/  CS2R R82, SRZ ;  /* 0x0000000000527805 */ /* 0x000fe4000001ff00 */
[----:B------:R-:W-:Y:S01]  /*5ce0*/  @P4 PLOP3.LUT P1, PT, P5, PT, PT, 0x80, 0x8 ;  /* 0x000000000008481c */ /* 0x000fe20002f2f070 */
[C---:B------:R-:W-:Y:S01]  /*5cf0*/  @P4 VIADD R0, R2.reuse, 0x200 ;  /* 0x0000020002004836 */ /* 0x040fe20000000000 */
[----:B------:R-:W-:Y:S01]  /*5d00*/  CS2R R80, SRZ ;  /* 0x0000000000507805 */ /* 0x000fe2000001ff00 */
[----:B------:R-:W-:Y:S01]  /*5d10*/  @P4 VIADD R2, R2, 0x210 ;  /* 0x0000021002024836 */ /* 0x000fe20000000000 */
[----:B------:R-:W-:Y:S02]  /*5d20*/  CS2R R86, SRZ ;  /* 0x0000000000567805 */ /* 0x000fe4000001ff00 */
[----:B------:R-:W-:Y:S07]  /*5d30*/  CS2R R84, SRZ ;  /* 0x0000000000547805 */ /* 0x000fee000001ff00 */
[----:B------:R-:W-:Y:S01]  /*5d40*/  @P1 VIADD R2, R0, 0xfffffff0 ;  /* 0xfffffff000021836 */ /* 0x000fe20000000000 */
[----:B------:R-:W-:Y:S06]  /*5d50*/  @P2 BRA `(.L_x_108) ;  /* 0x00000000000c2947 */ /* 0x000fec0003800000 */
[----:B------:R-:W-:Y:S04]  /*5d60*/  SHF.L.U32 R0, R104, 0x1f, RZ ;  /* 0x0000001f68007819 */ /* 0x000fe800000006ff */
[----:B------:R-:W1:Y:S02]  /*5d70*/  SYNCS.PHASECHK.TRANS64.TRYWAIT P1, [R3+URZ+0x50], R0 ;  /* 0x00005000030075a7 */ /* 0x000e6400080211ff */
[----:B-1----:R-:W-:Y:S05]  /*5d80*/  @!P1 BRA `(.L_x_109) ;  /* 0x0000002400789947 */ /* 0x002fea0003800000 */
.L_x_108:
[----:B------:R-:W-:Y:S05]  /*5d90*/  BSYNC B0 ;  /* 0x0000000000007941 */ /* 0x000fea0003800000 */
.L_x_107:
[----:B------:R-:W-:Y:S01]  /*5da0*/  ISETP.NE.AND P1, PT, R115, RZ, PT ;  /* 0x000000ff7300720c */ /* 0x000fe20003f25270 */
[----:B-1----:R-:W-:Y:S02]  /*5db0*/  VIADD R3, R3, 0x60 ;  /* 0x0000006003037836 */ /* 0x002fe40000000000 */
[----:B------:R-:W-:Y:S02]  /*5dc0*/  IMAD.U32 R0, RZ, RZ, UR37 ;  /* 0x00000025ff007e24 */ /* 0x000fe4000f8e00ff */
[----:B------:R-:W-:Y:S03]  /*5dd0*/  VIADD R105, R105, 0x1 ;  /* 0x0000000169697836 */ /* 0x000fe60000000000 */
[----:B------:R-:W-:Y:S05]  /*5de0*/  PRMT R0, R0, 0x654, R3 ;  /* 0x0000065400007816 */ /* 0x000fea0000000003 */
[----:B------:R1:W3:Y:S04]  /*5df0*/  @P1 LDS.128 R80, [R5+UR49+0x200] ;  /* 0x0002003105501984 */ /* 0x0002e80008000c00 */
[----:B------:R1:W1:Y:S01]  /*5e00*/  @P1 LDS.128 R84, [R2] ;  /* 0x0000000002541984 */ /* 0x0002620000000c00 */
[C---:B------:R-:W-:Y:S01]  /*5e10*/  ISETP.NE.AND P1, PT, R105.reuse, 0x2, PT ;  /* 0x000000026900780c */ /* 0x040fe20003f25270 */
[----:B------:R-:W-:Y:S01]  /*5e20*/  @!PT LDS RZ, [RZ] ;  /* 0x00000000fffff984 */ /* 0x000fe20000000800 */
[----:B------:R-:W-:Y:S01]  /*5e30*/  @!PT LDS RZ, [RZ] ;  /* 0x00000000fffff984 */ /* 0x000fe20000000800 */
[----:B------:R-:W-:Y:S01]  /*5e40*/  @!PT LDS RZ, [RZ] ;  /* 0x00000000fffff984 */ /* 0x000fe20000000800 */
[----:B------:R-:W-:Y:S01]  /*5e50*/  @!PT LDS RZ, [RZ] ;  /* 0x00000000fffff984 */ /* 0x000fe20000000800 */
[----:B------:R5:W-:Y:S06]  /*5e60*/  MEMBAR.ALL.CTA ;  /* 0x0000000000007992 */ /* 0x000bec0000008000 */
[----:B-----5:R-:W5:Y:S01]  /*5e70*/  FENCE.VIEW.ASYNC.S ;  /* 0x00000000000073c6 */ /* 0x020f620000000000 */
[----:B------:R-:W-:Y:S02]  /*5e80*/  SEL R3, RZ, 0x1, P1 ;  /* 0x00000001ff037807 */ /* 0x000fe40000800000 */
[----:B------:R-:W-:Y:S02]  /*5e90*/  SEL R105, R105, RZ, P1 ;  /* 0x000000ff69697207 */ /* 0x000fe40000800000 */
[----:B------:R-:W-:Y:S01]  /*5ea0*/  LOP3.LUT R104, R104, R3, RZ, 0x3c, !PT ;  /* 0x0000000368687212 */ /* 0x000fe200078e3cff */
[----:B-----5:R1:W-:Y:S06]  /*5eb0*/  SYNCS.ARRIVE.TRANS64.RED.A1T0 RZ, [R0+URZ], RZ ;  /* 0x000000ff00ff79a7 */ /* 0x0203ec00081004ff */
.L_x_106:
[----:B------:R-:W-:Y:S05]  /*5ec0*/  BSYNC B1 ;  /* 0x0000000000017941 */ /* 0x000fea0003800000 */
.L_x_105:
[----:B------:R-:W-:Y:S04]  /*5ed0*/  SHF.R.U32.HI R3, RZ, 0x15, R48 ;  /* 0x00000015ff037819 */ /* 0x000fe80000011630 */
[----:B------:R-:W-:Y:S01]  /*5ee0*/  LOP3.LUT P1, RZ, R3, 0x3, R102, 0x48, !PT ;  /* 0x0000000303ff7812 */ /* 0x000fe20007824866 */
[----:B------:R-:W-:Y:S01]  /*5ef0*/  @!UPT UIADD3 URZ, UPT, UPT, URZ, URZ, URZ ;  /* 0x000000fffffff290 */ /* 0x000fe2000fffe0ff */
[----:B----4-:R-:W-:Y:S11]  /*5f00*/  @P0 BRA `(.L_x_110) ;  /* 0x0000000000080947 */ /* 0x010ff60003800000 */
[----:B------:R-:W4:Y:S02]  /*5f10*/  SYNCS.PHASECHK.TRANS64.TRYWAIT P0, [R111+URZ+0xa0], R4 ;  /* 0x0000a0046f0075a7 */ /* 0x000f2400080011ff */
[----:B----4-:R-:W-:Y:S05]  /*5f20*/  @!P0 BRA `(.L_x_111) ;  /* 0x0000002400248947 */ /* 0x010fea0003800000 */
.L_x_110:
[----:B------:R-:W-:Y:S05]  /*5f30*/  @!P1 BRA `(.L_x_112) ;  /* 0x0000000000409947 */ /* 0x000fea0003800000 */
[----:B------:R-:W5:Y:S01]  /*5f40*/  LDCU.64 UR8, c[0x4][0x70] ;  /* 0x01000e00ff0877ac */ /* 0x000f620008000a00 */
[----:B------:R-:W-:Y:S01]  /*5f50*/  MOV R3, 0x0 ;  /* 0x0000000000037802 */ /* 0x000fe20000000f00 */
[----:B------:R-:W-:Y:S02]  /*5f60*/  HFMA2 R12, -RZ, RZ, 0, 5.9604644775390625e-08 ;  /* 0x00000001ff0c7431 */ /* 0x000fe400000001ff */
[----:B------:R-:W-:Y:S02]  /*5f70*/  IMAD.MOV.U32 R8, RZ, RZ, 0x192 ;  /* 0x00000192ff087424 */ /* 0x000fe400078e00ff */
[----:B------:R-:W-:Y:S01]  /*5f80*/  IMAD.MOV.U32 R13, RZ, RZ, RZ ;  /* 0x000000ffff0d7224 */ /* 0x000fe200078e00ff */
[----:B------:R-:W2:Y:S01]  /*5f90*/  LDCU.64 UR6, c[0x4][0x78] ;  /* 0x01000f00ff0677ac */ /* 0x000ea20008000a00 */
[----:B-1----:R-:W1:Y:S01]  /*5fa0*/  LDC.64 R2, c[0x4][R3] ;  /* 0x0100000003027b82 */ /* 0x002e620000000a00 */
[----:B------:R-:W3:Y:S01]  /*5fb0*/  LDCU.64 UR4, c[0x4][0x10] ;  /* 0x01000200ff0477ac */ /* 0x000ee20008000a00 */
[----:B-----5:R-:W-:Y:S01]  /*5fc0*/  MOV R5, UR9 ;  /* 0x0000000900057c02 */ /* 0x020fe20008000f00 */
[----:B----4-:R-:W-:Y:S01]  /*5fd0*/  IMAD.U32 R4, RZ, RZ, UR8 ;  /* 0x00000008ff047e24 */ /* 0x010fe2000f8e00ff */
[----:B--2---:R-:W-:Y:S01]  /*5fe0*/  MOV R7, UR7 ;  /* 0x0000000700077c02 */ /* 0x004fe20008000f00 */
[----:B------:R-:W-:Y:S01]  /*5ff0*/  IMAD.U32 R6, RZ, RZ, UR6 ;  /* 0x00000006ff067e24 */ /* 0x000fe2000f8e00ff */
[----:B---3--:R-:W-:Y:S01]  /*6000*/  MOV R11, UR5 ;  /* 0x00000005000b7c02 */ /* 0x008fe20008000f00 */
[----:B------:R-:W-:Y:S02]  /*6010*/  IMAD.U32 R10, RZ, RZ, UR4 ;  /* 0x00000004ff0a7e24 */ /* 0x000fe4000f8e00ff */
[----:B------:R-:W-:Y:S07]  /*6020*/  LEPC R20, `(.L_x_112) ;  /* 0x000000001014794e */ /* 0x000fee0000000000 */
[----:B-1----:R-:W-:Y:S05]  /*6030*/  CALL.ABS.NOINC R2 ;  /* 0x0000000002007343 */ /* 0x002fea0003c00000 */
.L_x_112:
[-C--:B---3--:R-:W-:Y:S01]  /*6040*/  F2FP.F16.E5M2.UNPACK_B R51, R80.reuse ;  /* 0x00000050ff33723e */ /* 0x088fe200020004ff */
[----:B------:R-:W-:Y:S05]  /*6050*/  WARPSYNC.ALL ;  /* 0x0000000000007948 */ /* 0x000fea0003800000 */
[----:B------:R-:W-:Y:S01]  /*6060*/  R2UR UR4, R48 ;  /* 0x00000000300472ca */ /* 0x000fe200000e0000 */
[--C-:B------:R-:W-:Y:S01]  /*6070*/  HADD2.F32 R50, -RZ, R51.reuse.H0_H0 ;  /* 0x20000033ff327230 */ /* 0x100fe20000004100 */
[----:B------:R-:W-:Y:S01]  /*6080*/  F2FP.F16.E5M2.UNPACK_B R53, R80.H1 ;  /* 0x00000050ff35723e */ /* 0x000fe200030004ff */
[----:B------:R-:W-:Y:S01]  /*6090*/  HADD2.F32 R51, -RZ, R51.H1_H1 ;  /* 0x30000033ff337230 */ /* 0x000fe20000004100 */
[-C--:B------:R-:W-:Y:S01]  /*60a0*/  F2FP.F16.E5M2.UNPACK_B R55, R81.reuse ;  /* 0x00000051ff37723e */ /* 0x080fe200020004ff */
[----:B------:R-:W-:Y:S01]  /*60b0*/  BSSY.RECONVERGENT B0, `(.L_x_113) ;  /* 0x000009e000007945 */ /* 0x000fe20003800200 */
[----:B------:R-:W-:Y:S01]  /*60c0*/  F2FP.F16.E5M2.UNPACK_B R57, R81.H1 ;  /* 0x00000051ff39723e */ /* 0x000fe200030004ff */
[--C-:B------:R-:W-:Y:S01]  /*60d0*/  HADD2.F32 R52, -RZ, R53.reuse.H0_H0 ;  /* 0x20000035ff347230 */ /* 0x100fe20000004100 */
[-C--:B------:R-:W-:Y:S01]  /*60e0*/  F2FP.F16.E5M2.UNPACK_B R59, R82.reuse ;  /* 0x00000052ff3b723e */ /* 0x080fe200020004ff */
[----:B------:R-:W-:Y:S01]  /*60f0*/  HADD2.F32 R54, -RZ, R53.H1_H1 ;  /* 0x30000035ff367230 */ /* 0x000fe20000004100 */
[----:B------:R-:W-:Y:S01]  /*6100*/  F2FP.F16.E5M2.UNPACK_B R61, R82.H1 ;  /* 0x00000052ff3d723e */ /* 0x000fe200030004ff */
[--C-:B------:R-:W-:Y:S01]  /*6110*/  HADD2.F32 R53, -RZ, R55.reuse.H0_H0 ;  /* 0x20000037ff357230 */ /* 0x100fe20000004100 */
[-C--:B------:R-:W-:Y:S01]  /*6120*/  F2FP.F16.E5M2.UNPACK_B R63, R83.reuse ;  /* 0x00000053ff3f723e */ /* 0x080fe200020004ff */
[----:B-1--4-:R-:W2:Y:S01]  /*6130*/  LDTM.x32 R4, tmem[UR4] ;  /* 0x00000004000479ee */ /* 0x012ea200082c0000 */
[----:B------:R-:W-:Y:S01]  /*6140*/  F2FP.F16.E5M2.UNPACK_B R65, R83.H1 ;  /* 0x00000053ff41723e */ /* 0x000fe200030004ff */
[----:B------:R-:W-:Y:S01]  /*6150*/  HADD2.F32 R56, -RZ, R55.H1_H1 ;  /* 0x30000037ff387230 */ /* 0x000fe20000004100 */
[-C--:B------:R-:W-:Y:S01]  /*6160*/  F2FP.F16.E5M2.UNPACK_B R67, R84.reuse ;  /* 0x00000054ff43723e */ /* 0x080fe200020004ff */
[----:B------:R-:W-:Y:S01]  /*6170*/  HADD2.F32 R60, -RZ, R59.H1_H1 ;  /* 0x3000003bff3c7230 */ /* 0x000fe20000004100 */
[----:B------:R-:W-:Y:S01]  /*6180*/  IADD3 R125, PT, PT, R100, UR49, RZ ;  /* 0x00000031647d7c10 */ /* 0x000fe2000fffe0ff */
[----:B------:R-:W-:Y:S01]  /*6190*/  HADD2.F32 R64, -RZ, R63.H1_H1 ;  /* 0x3000003fff407230 */ /* 0x000fe20000004100 */
[----:B------:R-:W-:Y:S01]  /*61a0*/  ISETP.NE.AND P6, PT, R113, RZ, PT ;  /* 0x000000ff7100720c */ /* 0x000fe20003fc5270 */
[----:B------:R-:W-:Y:S01]  /*61b0*/  HADD2.F32 R68, -RZ, R67.H1_H1 ;  /* 0x30000043ff447230 */ /* 0x000fe20000004100 */
[----:B------:R-:W-:Y:S01]  /*61c0*/  LOP3.LUT P5, RZ, R101, 0x80, RZ, 0xc0, !PT ;  /* 0x0000008065ff7812 */ /* 0x000fe200078ac0ff */
[--C-:B------:R-:W-:Y:S01]  /*61d0*/  HADD2.F32 R55, -RZ, R57.reuse.H0_H0 ;  /* 0x20000039ff377230 */ /* 0x100fe20000004100 */
[----:B------:R-:W-:Y:S01]  /*61e0*/  F2FP.F16.E5M2.UNPACK_B R69, R84.H1 ;  /* 0x00000054ff45723e */ /* 0x000fe200030004ff */
[----:B------:R-:W-:Y:S01]  /*61f0*/  HADD2.F32 R58, -RZ, R57.H1_H1 ;  /* 0x30000039ff3a7230 */ /* 0x000fe20000004100 */
[-C--:B------:R-:W-:Y:S01]  /*6200*/  F2FP.F16.E5M2.UNPACK_B R71, R85.reuse ;  /* 0x00000055ff47723e */ /* 0x080fe200020004ff */
[----:B------:R-:W-:Y:S01]  /*6210*/  HADD2.F32 R57, -RZ, R59.H0_H0 ;  /* 0x2000003bff397230 */ /* 0x000fe20000004100 */
[----:B------:R-:W-:Y:S01]  /*6220*/  F2FP.F16.E5M2.UNPACK_B R73, R85.H1 ;  /* 0x00000055ff49723e */ /* 0x000fe200030004ff */
[----:B------:R-:W-:Y:S01]  /*6230*/  HADD2.F32 R59, -RZ, R61.H0_H0 ;  /* 0x2000003dff3b7230 */ /* 0x000fe20000004100 */
[-C--:B------:R-:W-:Y:S01]  /*6240*/  F2FP.F16.E5M2.UNPACK_B R75, R86.reuse ;  /* 0x00000056ff4b723e */ /* 0x080fe200020004ff */
[----:B------:R-:W-:Y:S01]  /*6250*/  HADD2.F32 R72, -RZ, R71.H1_H1 ;  /* 0x30000047ff487230 */ /* 0x000fe20000004100 */
[----:B------:R-:W-:Y:S01]  /*6260*/  F2FP.F16.E5M2.UNPACK_B R77, R86.H1 ;  /* 0x00000056ff4d723e */ /* 0x000fe200030004ff */
[----:B------:R-:W-:Y:S01]  /*6270*/  HADD2.F32 R62, -RZ, R61.H1_H1 ;  /* 0x3000003dff3e7230 */ /* 0x000fe20000004100 */
[----:B------:R-:W-:Y:S01]  /*6280*/  F2FP.F16.E5M2.UNPACK_B R79, R87.H1 ;  /* 0x00000057ff4f723e */ /* 0x000fe200030004ff */
[----:B------:R-:W-:Y:S01]  /*6290*/  HADD2.F32 R61, -RZ, R63.H0_H0 ;  /* 0x2000003fff3d7230 */ /* 0x000fe20000004100 */
[----:B------:R-:W-:Y:S01]  /*62a0*/  ISETP.NE.AND P0, PT, R109, RZ, PT ;  /* 0x000000ff6d00720c */ /* 0x000fe20003f05270 */
[C---:B--2---:R-:W-:Y:S01]  /*62b0*/  FMUL R0, R46.reuse, R4 ;  /* 0x000000042e007220 */ /* 0x044fe20000400000 */
[C---:B------:R-:W-:Y:S01]  /*62c0*/  FMUL R2, R46.reuse, R5 ;  /* 0x000000052e027220 */ /* 0x040fe20000400000 */
[C---:B------:R-:W-:Y:S01]  /*62d0*/  FMUL R4, R46.reuse, R8 ;  /* 0x000000082e047220 */ /* 0x040fe20000400000 */
[C---:B------:R-:W-:Y:S01]  /*62e0*/  FMUL R5, R46.reuse, R9 ;  /* 0x000000092e057220 */ /* 0x040fe20000400000 */
[C---:B------:R-:W-:Y:S01]  /*62f0*/  FFMA R0, R49.reuse, R50, R0 ;  /* 0x0000003231007223 */ /* 0x040fe20000000000 */
[C---:B------:R-:W-:Y:S01]  /*6300*/  FFMA R2, R49.reuse, R51, R2 ;  /* 0x0000003331027223 */ /* 0x040fe20000000002 */
[C---:B------:R-:W-:Y:S01]  /*6310*/  FMUL R8, R46.reuse, R12 ;  /* 0x0000000c2e087220 */ /* 0x040fe20000400000 */
[C---:B------:R-:W-:Y:S01]  /*6320*/  FMUL R9, R46.reuse, R13 ;  /* 0x0000000d2e097220 */ /* 0x040fe20000400000 */
[C---:B------:R-:W-:Y:S01]  /*6330*/  FMUL R12, R46.reuse, R16 ;  /* 0x000000102e0c7220 */ /* 0x040fe20000400000 */
[C---:B------:R-:W-:Y:S01]  /*6340*/  FMUL R13, R46.reuse, R17 ;  /* 0x000000112e0d7220 */ /* 0x040fe20000400000 */
[C---:B------:R-:W-:Y:S01]  /*6350*/  FMUL R16, R46.reuse, R20 ;  /* 0x000000142e107220 */ /* 0x040fe20000400000 */
[C---:B------:R-:W-:Y:S01]  /*6360*/  FMUL R17, R46.reuse, R21 ;  /* 0x000000152e117220 */ /* 0x040fe20000400000 */
[C---:B------:R-:W-:Y:S01]  /*6370*/  FMUL R20, R46.reuse, R24 ;  /* 0x000000182e147220 */ /* 0x040fe20000400000 */
[C---:B------:R-:W-:Y:S01]  /*6380*/  FMUL R21, R46.reuse, R25 ;  /* 0x000000192e157220 */ /* 0x040fe20000400000 */
[----:B------:R-:W-:Y:S02]  /*6390*/  HADD2.F32 R76, -RZ, R75.H1_H1 ;  /* 0x3000004bff4c7230 */ /* 0x000fe40000004100 */
[C---:B------:R-:W-:Y:S01]  /*63a0*/  FMUL R24, R46.reuse, R28 ;  /* 0x0000001c2e187220 */ /* 0x040fe20000400000 */
[C---:B------:R-:W-:Y:S01]  /*63b0*/  FMUL R25, R46.reuse, R29 ;  /* 0x0000001d2e197220 */ /* 0x040fe20000400000 */
[C---:B------:R-:W-:Y:S01]  /*63c0*/  FMUL R28, R46.reuse, R32 ;  /* 0x000000202e1c7220 */ /* 0x040fe20000400000 */
[C---:B------:R-:W-:Y:S01]  /*63d0*/  FMUL R29, R46.reuse, R33 ;  /* 0x000000212e1d7220 */ /* 0x040fe20000400000 */
[C---:B------:R-:W-:Y:S01]  /*63e0*/  FMUL R3, R46.reuse, R6 ;  /* 0x000000062e037220 */ /* 0x040fe20000400000 */
[C---:B------:R-:W-:Y:S01]  /*63f0*/  FMUL R7, R46.reuse, R7 ;  /* 0x000000072e077220 */ /* 0x040fe20000400000 */
[----:B------:R-:W-:Y:S01]  /*6400*/  FMUL R6, R46, R10 ;  /* 0x0000000a2e067220 */ /* 0x000fe20000400000 */
[----:B------:R-:W-:Y:S01]  /*6410*/  F2FP.F16.E5M2.UNPACK_B R50, R87 ;  /* 0x00000057ff32723e */ /* 0x000fe200020004ff */
[C---:B------:R-:W-:Y:S01]  /*6420*/  FFMA R3, R49.reuse, R52, R3 ;  /* 0x0000003431037223 */ /* 0x040fe20000000003 */
[C---:B------:R-:W-:Y:S01]  /*6430*/  FFMA R7, R49.reuse, R54, R7 ;  /* 0x0000003631077223 */ /* 0x040fe20000000007 */
[----:B------:R-:W-:Y:S01]  /*6440*/  @P6 SHF.L.U32 R32, R104, 0x1f, RZ ;  /* 0x0000001f68206819 */ /* 0x000fe200000006ff */
[C---:B------:R-:W-:Y:S01]  /*6450*/  FFMA R4, R49.reuse, R53, R4 ;  /* 0x0000003531047223 */ /* 0x040fe20000000004 */
[----:B------:R-:W-:Y:S01]  /*6460*/  FFMA R5, R49, R56, R5 ;  /* 0x0000003831057223 */ /* 0x000fe20000000005 */
[C---:B------:R-:W-:Y:S01]  /*6470*/  FMUL R11, R46.reuse, R11 ;  /* 0x0000000b2e0b7220 */ /* 0x040fe20000400000 */
[----:B------:R-:W-:Y:S01]  /*6480*/  F2FP.SATFINITE.E5M2.F32.PACK_AB_MERGE_C R113, R7, R3, RZ ;  /* 0x000000030771723e */ /* 0x000fe200048060ff */
[C---:B------:R-:W-:Y:S01]  /*6490*/  FFMA R6, R49.reuse, R55, R6 ;  /* 0x0000003731067223 */ /* 0x040fe20000000006 */
[----:B------:R-:W-:Y:S01]  /*64a0*/  FMUL R10, R46, R14 ;  /* 0x0000000e2e0a7220 */ /* 0x000fe20000400000 */
[C---:B------:R-:W-:Y:S01]  /*64b0*/  FFMA R11, R49.reuse, R58, R11 ;  /* 0x0000003a310b7223 */ /* 0x040fe2000000000b */
[----:B------:R-:W-:Y:S01]  /*64c0*/  F2FP.SATFINITE.E5M2.F32.PACK_AB_MERGE_C R116, R2, R0, R113 ;  /* 0x000000000274723e */ /* 0x000fe20004806071 */
[C---:B------:R-:W-:Y:S01]  /*64d0*/  FMUL R15, R46.reuse, R15 ;  /* 0x0000000f2e0f7220 */ /* 0x040fe20000400000 */
[----:B------:R-:W-:Y:S01]  /*64e0*/  MOV R113, 0x10 ;  /* 0x0000001000717802 */ /* 0x000fe20000000f00 */
[----:B------:R-:W-:Y:S01]  /*64f0*/  FFMA R8, R49, R57, R8 ;  /* 0x0000003931087223 */ /* 0x000fe20000000008 */
[----:B------:R-:W-:Y:S01]  /*6500*/  F2FP.SATFINITE.E5M2.F32.PACK_AB_MERGE_C R117, R11, R6, RZ ;  /* 0x000000060b75723e */ /* 0x000fe200048060ff */
[----:B------:R-:W-:Y:S01]  /*6510*/  FFMA R9, R49, R60, R9 ;  /* 0x0000003c31097223 */ /* 0x000fe20000000009 */
[--C-:B------:R-:W-:Y:S01]  /*6520*/  HADD2.F32 R63, -RZ, R65.reuse.H0_H0 ;  /* 0x20000041ff3f7230 */ /* 0x100fe20000004100 */
[----:B------:R-:W-:Y:S01]  /*6530*/  SEL R124, R113, 0xfffffff0, !P5 ;  /* 0xfffffff0717c7807 */ /* 0x000fe20006800000 */
[----:B------:R-:W-:Y:S01]  /*6540*/  FFMA R10, R49, R59, R10 ;  /* 0x0000003b310a7223 */ /* 0x000fe2000000000a */
[----:B------:R-:W-:Y:S01]  /*6550*/  F2FP.SATFINITE.E5M2.F32.PACK_AB_MERGE_C R117, R5, R4, R117 ;  /* 0x000000040575723e */ /* 0x000fe20004806075 */
[----:B------:R-:W-:Y:S01]  /*6560*/  FFMA R15, R49, R62, R15 ;  /* 0x0000003e310f7223 */ /* 0x000fe2000000000f */
[----:B------:R-:W-:Y:S01]  /*6570*/  IADD3 R113, PT, PT, R125, R124, RZ ;  /* 0x0000007c7d717210 */ /* 0x000fe20007ffe0ff */
[C---:B------:R-:W-:Y:S01]  /*6580*/  FFMA R12, R49.reuse, R61, R12 ;  /* 0x0000003d310c7223 */ /* 0x040fe2000000000c */
[----:B------:R-:W-:Y:S01]  /*6590*/  FFMA R13, R49, R64, R13 ;  /* 0x00000040310d7223 */ /* 0x000fe2000000000d */
[--C-:B------:R-:W-:Y:S01]  /*65a0*/  HADD2.F32 R51, -RZ, R50.reuse.H0_H0 ;  /* 0x20000032ff337230 */ /* 0x100fe20000004100 */
[----:B------:R-:W-:Y:S01]  /*65b0*/  F2FP.SATFINITE.E5M2.F32.PACK_AB_MERGE_C R118, R15, R10, RZ ;  /* 0x0000000a0f76723e */ /* 0x000fe200048060ff */
[----:B------:R-:W-:Y:S02]  /*65c0*/  HADD2.F32 R50, -RZ, R50.H1_H1 ;  /* 0x30000032ff327230 */ /* 0x000fe40000004100 */
[C---:B------:R-:W-:Y:S01]  /*65d0*/  FMUL R14, R46.reuse, R18 ;  /* 0x000000122e0e7220 */ /* 0x040fe20000400000 */
[----:B------:R-:W-:Y:S02]  /*65e0*/  HADD2.F32 R66, -RZ, R65.H1_H1 ;  /* 0x30000041ff427230 */ /* 0x000fe40000004100 */
[C---:B------:R-:W-:Y:S01]  /*65f0*/  FMUL R19, R46.reuse, R19 ;  /* 0x000000132e137220 */ /* 0x040fe20000400000 */
[----:B------:R-:W-:Y:S02]  /*6600*/  HADD2.F32 R65, -RZ, R67.H0_H0 ;  /* 0x20000043ff417230 */ /* 0x000fe40000004100 */
[C---:B------:R-:W-:Y:S01]  /*6610*/  FFMA R14, R49.reuse, R63, R14 ;  /* 0x0000003f310e7223 */ /* 0x040fe2000000000e */
[--C-:B------:R-:W-:Y:S02]  /*6620*/  HADD2.F32 R67, -RZ, R69.reuse.H0_H0 ;  /* 0x20000045ff437230 */ /* 0x100fe40000004100 */
[C---:B------:R-:W-:Y:S01]  /*6630*/  FMUL R18, R46.reuse, R22 ;  /* 0x000000162e127220 */ /* 0x040fe20000400000 */
[----:B------:R-:W-:Y:S02]  /*6640*/  HADD2.F32 R70, -RZ, R69.H1_H1 ;  /* 0x30000045ff467230 */ /* 0x000fe40000004100 */
[C---:B------:R-:W-:Y:S01]  /*6650*/  FFMA R19, R49.reuse, R66, R19 ;  /* 0x0000004231137223 */ /* 0x040fe20000000013 */
[----:B------:R-:W-:Y:S02]  /*6660*/  HADD2.F32 R69, -RZ, R71.H0_H0 ;  /* 0x20000047ff457230 */ /* 0x000fe40000004100 */
[C---:B------:R-:W-:Y:S01]  /*6670*/  FMUL R23, R46.reuse, R23 ;  /* 0x000000172e177220 */ /* 0x040fe20000400000 */
[C---:B------:R-:W-:Y:S01]  /*6680*/  FFMA R16, R49.reuse, R65, R16 ;  /* 0x0000004131107223 */ /* 0x040fe20000000010 */
[C---:B------:R-:W-:Y:S01]  /*6690*/  FFMA R17, R49.reuse, R68, R17 ;  /* 0x0000004431117223 */ /* 0x040fe20000000011 */
[--C-:B------:R-:W-:Y:S02]  /*66a0*/  HADD2.F32 R71, -RZ, R73.reuse.H0_H0 ;  /* 0x20000049ff477230 */ /* 0x100fe40000004100 */
[C---:B------:R-:W-:Y:S01]  /*66b0*/  FFMA R18, R49.reuse, R67, R18 ;  /* 0x0000004331127223 */ /* 0x040fe20000000012 */
[----:B------:R-:W-:Y:S02]  /*66c0*/  HADD2.F32 R74, -RZ, R73.H1_H1 ;  /* 0x30000049ff4a7230 */ /* 0x000fe40000004100 */
[C---:B------:R-:W-:Y:S01]  /*66d0*/  FMUL R22, R46.reuse, R26 ;  /* 0x0000001a2e167220 */ /* 0x040fe20000400000 */
[----:B------:R-:W-:Y:S02]  /*66e0*/  HADD2.F32 R73, -RZ, R75.H0_H0 ;  /* 0x2000004bff497230 */ /* 0x000fe40000004100 */
[C---:B------:R-:W-:Y:S01]  /*66f0*/  FFMA R23, R49.reuse, R70, R23 ;  /* 0x0000004631177223 */ /* 0x040fe20000000017 */
[C---:B------:R-:W-:Y:S01]  /*6700*/  FMUL R27, R46.reuse, R27 ;  /* 0x0000001b2e1b7220 */ /* 0x040fe20000400000 */
[C---:B------:R-:W-:Y:S01]  /*6710*/  FFMA R20, R49.reuse, R69, R20 ;  /* 0x0000004531147223 */ /* 0x040fe20000000014 */
[C---:B------:R-:W-:Y:S01]  /*6720*/  FFMA R21, R49.reuse, R72, R21 ;  /* 0x0000004831157223 */ /* 0x040fe20000000015 */
[--C-:B------:R-:W-:Y:S02]  /*6730*/  HADD2.F32 R75, -RZ, R77.reuse.H0_H0 ;  /* 0x2000004dff4b7230 */ /* 0x100fe40000004100 */
[C---:B------:R-:W-:Y:S01]  /*6740*/  FFMA R22, R49.reuse, R71, R22 ;  /* 0x0000004731167223 */ /* 0x040fe20000000016 */
[----:B------:R-:W-:Y:S02]  /*6750*/  HADD2.F32 R78, -RZ, R77.H1_H1 ;  /* 0x3000004dff4e7230 */ /* 0x000fe40000004100 */
[C---:B------:R-:W-:Y:S01]  /*6760*/  FMUL R26, R46.reuse, R30 ;  /* 0x0000001e2e1a7220 */ /* 0x040fe20000400000 */
        /* <DEDUP_REMOVED lines=8> */
[----:B------:R-:W-:Y:S01]  /*67f0*/  FFMA R31, R49, R78, R31 ;  /* 0x0000004e311f7223 */ /* 0x000fe2000000001f */
[----:B------:R-:W-:Y:S01]  /*6800*/  FMUL R35, R46, R35 ;  /* 0x000000232e237220 */ /* 0x000fe20000400000 */
[----:B------:R-:W-:Y:S01]  /*6810*/  F2FP.SATFINITE.E5M2.F32.PACK_AB_MERGE_C R119, R19, R14, RZ ;  /* 0x0000000e1377723e */ /* 0x000fe200048060ff */
[C---:B------:R-:W-:Y:S01]  /*6820*/  FFMA R28, R49.reuse, R51, R28 ;  /* 0x00000033311c7223 */ /* 0x040fe2000000001c */
[C---:B------:R-:W-:Y:S01]  /*6830*/  FFMA R29, R49.reuse, R50, R29 ;  /* 0x00000032311d7223 */ /* 0x040fe2000000001d */
[C---:B------:R-:W-:Y:S01]  /*6840*/  FFMA R30, R49.reuse, R77, R30 ;  /* 0x0000004d311e7223 */ /* 0x040fe2000000001e */
[----:B------:R-:W-:Y:S01]  /*6850*/  FFMA R35, R49, R52, R35 ;  /* 0x0000003431237223 */ /* 0x000fe20000000023 */
[----:B------:R-:W-:Y:S02]  /*6860*/  F2FP.SATFINITE.E5M2.F32.PACK_AB_MERGE_C R118, R9, R8, R118 ;  /* 0x000000080976723e */ /* 0x000fe40004806076 */
[----:B------:R-:W-:Y:S02]  /*6870*/  F2FP.SATFINITE.E5M2.F32.PACK_AB_MERGE_C R119, R13, R12, R119 ;  /* 0x0000000c0d77723e */ /* 0x000fe40004806077 */
[----:B------:R-:W-:Y:S02]  /*6880*/  F2FP.SATFINITE.E5M2.F32.PACK_AB_MERGE_C R120, R23, R18, RZ ;  /* 0x000000121778723e */ /* 0x000fe400048060ff */
[----:B------:R-:W-:Y:S01]  /*6890*/  F2FP.SATFINITE.E5M2.F32.PACK_AB_MERGE_C R121, R27, R22, RZ ;  /* 0x000000161b79723e */ /* 0x000fe200048060ff */
[----:B------:R1:W-:Y:S01]  /*68a0*/  STS.128 [R100+UR49+0x2200], R116 ;  /* 0x0022007464007988 */ /* 0x0003e20008000c31 */
[----:B------:R-:W-:Y:S02]  /*68b0*/  F2FP.SATFINITE.E5M2.F32.PACK_AB_MERGE_C R122, R31, R26, RZ ;  /* 0x0000001a1f7a723e */ /* 0x000fe400048060ff */
[----:B------:R-:W-:Y:S02]  /*68c0*/  F2FP.SATFINITE.E5M2.F32.PACK_AB_MERGE_C R123, R35, R30, RZ ;  /* 0x0000001e237b723e */ /* 0x000fe400048060ff */
[----:B------:R-:W-:Y:S02]  /*68d0*/  F2FP.SATFINITE.E5M2.F32.PACK_AB_MERGE_C R120, R17, R16, R120 ;  /* 0x000000101178723e */ /* 0x000fe40004806078 */
[----:B------:R-:W-:Y:S02]  /*68e0*/  F2FP.SATFINITE.E5M2.F32.PACK_AB_MERGE_C R121, R21, R20, R121 ;  /* 0x000000141579723e */ /* 0x000fe40004806079 */
[----:B------:R-:W-:Y:S02]  /*68f0*/  F2FP.SATFINITE.E5M2.F32.PACK_AB_MERGE_C R122, R25, R24, R122 ;  /* 0x00000018197a723e */ /* 0x000fe4000480607a */
[----:B------:R-:W-:Y:S02]  /*6900*/  F2FP.SATFINITE.E5M2.F32.PACK_AB_MERGE_C R123, R29, R28, R123 ;  /* 0x0000001c1d7b723e */ /* 0x000fe4000480607b */
[----:B------:R-:W-:Y:S03]  /*6910*/  LEA R125, R105, UR49, 0x3 ;  /* 0x00000031697d7c11 */ /* 0x000fe6000f8e18ff */
[----:B------:R1:W-:Y:S01]  /*6920*/  STS.128 [R113+0x2200], R120 ;  /* 0x0022007871007388 */ /* 0x0003e20000000c00 */
[----:B------:R-:W-:Y:S01]  /*6930*/  @!PT LDS RZ, [RZ] ;  /* 0x00000000fffff984 */ /* 0x000fe20000000800 */
[----:B------:R-:W-:Y:S01]  /*6940*/  @!PT LDS RZ, [RZ] ;  /* 0x00000000fffff984 */ /* 0x000fe20000000800 */
[----:B------:R-:W-:Y:S01]  /*6950*/  @!PT LDS RZ, [RZ] ;  /* 0x00000000fffff984 */ /* 0x000fe20000000800 */
[----:B------:R-:W-:Y:S01]  /*6960*/  @!PT LDS RZ, [RZ] ;  /* 0x00000000fffff984 */ /* 0x000fe20000000800 */
[----:B------:R2:W-:Y:S07]  /*6970*/  MEMBAR.ALL.CTA ;  /* 0x0000000000007992 */ /* 0x0005ee0000008000 */
[----:B--2---:R-:W2:Y:S02]  /*6980*/  FENCE.VIEW.ASYNC.S ;  /* 0x00000000000073c6 */ /* 0x004ea40000000000 */
[----:B--2---:R-:W-:Y:S06]  /*6990*/  BAR.SYNC.DEFER_BLOCKING 0x1, 0x80 ;  /* 0x0042000000007b1d */ /* 0x004fec0000010000 */
[----:B------:R-:W-:Y:S05]  /*69a0*/  @P0 BRA `(.L_x_114) ;  /* 0x0000000000380947 */ /* 0x000fea0003800000 */
[----:B------:R-:W-:Y:S02]  /*69b0*/  UIADD3 UR4, UPT, UPT, UR49, 0x2200, URZ ;  /* 0x0000220031047890 */ /* 0x000fe4000fffe0ff */
[----:B------:R-:W-:Y:S01]  /*69c0*/  UIADD3 UR8, UP0, UPT, UR52, 0x680, URZ ;  /* 0x0000068034087890 */ /* 0x000fe2000ff1e0ff */
[----:B------:R-:W-:Y:S01]  /*69d0*/  UMOV UR43, UR36 ;  /* 0x00000024002b7c82 */ /* 0x000fe20008000000 */
[----:B------:R-:W-:Y:S02]  /*69e0*/  UIADD3 UR5, UPT, UPT, UR41, 0x40, URZ ;  /* 0x0000004029057890 */ /* 0x000fe4000fffe0ff */
[----:B------:R-:W-:Y:S01]  /*69f0*/  MOV R108, UR4 ;  /* 0x00000004006c7c02 */ /* 0x000fe20008000f00 */
[----:B------:R-:W-:Y:S02]  /*6a00*/  UIADD3.X UR9, UPT, UPT, URZ, UR53, URZ, UP0, !UPT ;  /* 0x00000035ff097290 */ /* 0x000fe400087fe4ff */
[----:B------:R-:W-:Y:S01]  /*6a10*/  UIADD3 UR4, UPT, UPT, UR49, 0x2a00, URZ ;  /* 0x00002a0031047890 */ /* 0x000fe2000fffe0ff */
[----:B------:R-:W-:Y:S01]  /*6a20*/  R2UR UR40, R108 ;  /* 0x000000006c2872ca */ /* 0x000fe200000e0000 */
[----:B------:R-:W-:Y:S01]  /*6a30*/  UMOV UR6, UR42 ;  /* 0x0000002a00067c82 */ /* 0x000fe20008000000 */
[----:B------:R-:W-:Y:S11]  /*6a40*/  UMOV UR7, UR36 ;  /* 0x0000002400077c82 */ /* 0x000ff60008000000 */
[----:B------:R2:W-:Y:S01]  /*6a50*/  UTMASTG.3D [UR40], [UR8] ;  /* 0x00000028080073b5 */ /* 0x0005e20008010000 */
[----:B------:R2:W-:Y:S01]  /*6a60*/  UTMASTG.3D [UR4], [UR8] ;  /* 0x00000004080073b5 */ /* 0x0005e20008010000 */
[----:B------:R0:W-:Y:S01]  /*6a70*/  UTMACMDFLUSH ;  /* 0x00000000000079b7 */ /* 0x0001e20000000000 */
[----:B--2---:R-:W-:Y:S04]  /*6a80*/  DEPBAR.LE SB0, 0x1 ;  /* 0x000080400000791a */ /* 0x004fe80000000000 */
.L_x_114:
[----:B------:R-:W-:Y:S05]  /*6a90*/  BSYNC.RECONVERGENT B0 ;  /* 0x0000000000007941 */ /* 0x000fea0003800200 */
.L_x_113:
[----:B------:R-:W-:Y:S06]  /*6aa0*/  BAR.SYNC.DEFER_BLOCKING 0x1, 0x80 ;  /* 0x0042000000007b1d */ /* 0x000fec0000010000 */
[----:B------:R-:W2:Y:S01]  /*6ab0*/  @P6 SYNCS.PHASECHK.TRANS64.TRYWAIT P0, [R125+URZ+0x50], R32 ;  /* 0x000050207d0065a7 */ /* 0x000ea200080011ff */
[----:B------:R-:W-:Y:S01]  /*6ac0*/  BSSY B1, `(.L_x_115) ;  /* 0x0000020000017945 */ /* 0x000fe20003800000 */
[----:B--2---:R-:W-:Y:S03]  /*6ad0*/  @P6 SEL R114, RZ, 0x1, !P0 ;  /* 0x00000001ff726807 */ /* 0x004fe60004000000 */
[----:B------:R-:W-:Y:S05]  /*6ae0*/  @!P6 BRA `(.L_x_116) ;  /* 0x000000000074e947 */ /* 0x000fea0003800000 */
[----:B------:R-:W-:Y:S01]  /*6af0*/  ISETP.NE.AND P1, PT, R115, RZ, PT ;  /* 0x000000ff7300720c */ /* 0x000fe20003f25270 */
[----:B------:R-:W-:Y:S01]  /*6b00*/  BSSY B0, `(.L_x_117) ;  /* 0x0000009000007945 */ /* 0x000fe20003800000 */
[----:B------:R-:W-:Y:S11]  /*6b10*/  ISETP.NE.AND P0, PT, R114, RZ, PT ;  /* 0x000000ff7200720c */ /* 0x000ff60003f05270 */
[----:B------:R-:W-:Y:S05]  /*6b20*/  @P1 IMAD R0, R105, 0x1000, R100 ;  /* 0x0000100069001824 */ /* 0x000fea00078e0264 */
[----:B------:R-:W-:Y:S05]  /*6b30*/  @P1 IADD3 R3, PT, PT, R0, UR49, RZ ;  /* 0x0000003100031c10 */ /* 0x000fea000fffe0ff */
[----:B------:R-:W-:Y:S01]  /*6b40*/  @P1 IMAD.IADD R3, R3, 0x1, R124 ;  /* 0x0000000103031824 */ /* 0x000fe200078e027c */
[----:B------:R-:W-:Y:S06]  /*6b50*/  @P0 BRA `(.L_x_118) ;  /* 0x00000000000c0947 */ /* 0x000fec0003800000 */
[----:B------:R-:W-:Y:S04]  /*6b60*/  SHF.L.U32 R2, R104, 0x1f, RZ ;  /* 0x0000001f68027819 */ /* 0x000fe800000006ff */
[----:B------:R-:W2:Y:S02]  /*6b70*/  SYNCS.PHASECHK.TRANS64.TRYWAIT P0, [R125+URZ+0x50], R2 ;  /* 0x000050027d0075a7 */ /* 0x000ea400080011ff */
[----:B--2---:R-:W-:Y:S05]  /*6b80*/  @!P0 BRA `(.L_x_119) ;  /* 0x0000001800208947 */ /* 0x004fea0003800000 */
.L_x_118:
[----:B------:R-:W-:Y:S05]  /*6b90*/  BSYNC B0 ;  /* 0x0000000000007941 */ /* 0x000fea0003800000 */
.L_x_117:
[----:B------:R-:W-:Y:S01]  /*6ba0*/  ISETP.NE.AND P0, PT, R115, RZ, PT ;  /* 0x000000ff7300720c */ /* 0x000fe20003f05270 */
[----:B--2---:R-:W-:Y:S02]  /*6bb0*/  VIADD R125, R125, 0x60 ;  /* 0x000000607d7d7836 */ /* 0x004fe40000000000 */
[----:B------:R-:W-:Y:S02]  /*6bc0*/  IMAD.U32 R2, RZ, RZ, UR37 ;  /* 0x00000025ff027e24 */ /* 0x000fe4000f8e00ff */
[----:B------:R-:W-:Y:S03]  /*6bd0*/  VIADD R105, R105, 0x1 ;  /* 0x0000000169697836 */ /* 0x000fe60000000000 */
[----:B------:R-:W-:Y:S05]  /*6be0*/  PRMT R2, R2, 0x654, R125 ;  /* 0x0000065402027816 */ /* 0x000fea000000007d */
[----:B------:R2:W3:Y:S04]  /*6bf0*/  @P0 LDS.128 R80, [R0+UR49+0x200] ;  /* 0x0002003100500984 */ /* 0x0004e80008000c00 */
[----:B------:R2:W4:Y:S01]  /*6c00*/  @P0 LDS.128 R84, [R3+0x200] ;  /* 0x0002000003540984 */ /* 0x0005220000000c00 */
        /* <DEDUP_REMOVED lines=11> */
.L_x_116:
[----:B------:R-:W-:Y:S05]  /*6cc0*/  BSYNC B1 ;  /* 0x0000000000017941 */ /* 0x000fea0003800000 */
.L_x_115:
[----:B--2---:R-:W-:Y:S05]  /*6cd0*/  VIADD R3, R48, 0x20 ;  /* 0x0000002030037836 */ /* 0x004fea0000000000 */
[----:B------:R-:W-:Y:S04]  /*6ce0*/  SHF.R.U32.HI R3, RZ, 0x15, R3 ;  /* 0x00000015ff037819 */ /* 0x000fe80000011603 */
[----:B------:R-:W-:Y:S11]  /*6cf0*/  LOP3.LUT P0, RZ, R3, 0x3, R102, 0x48, !PT ;  /* 0x0000000303ff7812 */ /* 0x000ff60007804866 */
[----:B------:R-:W-:Y:S02]  /*6d00*/  @!UPT UIADD3 URZ, UPT, UPT, URZ, URZ, URZ ;  /* 0x000000fffffff290 */ /* 0x000fe4000fffe0ff */
[----:B------:R-:W-:Y:S05]  /*6d10*/  @!P0 BRA `(.L_x_120) ;  /* 0x0000000000408947 */ /* 0x000fea0003800000 */
[----:B------:R-:W2:Y:S01]  /*6d20*/  LDCU.64 UR8, c[0x4][0x70] ;  /* 0x01000e00ff0877ac */ /* 0x000ea20008000a00 */
[----:B------:R-:W-:Y:S01]  /*6d30*/  MOV R3, 0x0 ;  /* 0x0000000000037802 */ /* 0x000fe20000000f00 */
[----:B------:R-:W-:Y:S02]  /*6d40*/  HFMA2 R12, -RZ, RZ, 0, 5.9604644775390625e-08 ;  /* 0x00000001ff0c7431 */ /* 0x000fe400000001ff */
[----:B------:R-:W-:Y:S02]  /*6d50*/  IMAD.MOV.U32 R8, RZ, RZ, 0x192 ;  /* 0x00000192ff087424 */ /* 0x000fe400078e00ff */
[----:B------:R-:W-:Y:S01]  /*6d60*/  IMAD.MOV.U32 R13, RZ, RZ, RZ ;  /* 0x000000ffff0d7224 */ /* 0x000fe200078e00ff */
[----:B------:R-:W5:Y:S01]  /*6d70*/  LDCU.64 UR6, c[0x4][0x78] ;  /* 0x01000f00ff0677ac */ /* 0x000f620008000a00 */
[----:B------:R-:W1:Y:S01]  /*6d80*/  LDC.64 R2, c[0x4][R3] ;  /* 0x0100000003027b82 */ /* 0x000e620000000a00 */
[----:B------:R-:W3:Y:S01]  /*6d90*/  LDCU.64 UR4, c[0x4][0x10] ;  /* 0x01000200ff0477ac */ /* 0x000ee20008000a00 */
[----:B--2---:R-:W-:Y:S01]  /*6da0*/  MOV R5, UR9 ;  /* 0x0000000900057c02 */ /* 0x004fe20008000f00 */
[----:B------:R-:W-:Y:S01]  /*6db0*/  IMAD.U32 R4, RZ, RZ, UR8 ;  /* 0x00000008ff047e24 */ /* 0x000fe2000f8e00ff */
[----:B-----5:R-:W-:Y:S01]  /*6dc0*/  MOV R7, UR7 ;  /* 0x0000000700077c02 */ /* 0x020fe20008000f00 */
[----:B------:R-:W-:Y:S01]  /*6dd0*/  IMAD.U32 R6, RZ, RZ, UR6 ;  /* 0x00000006ff067e24 */ /* 0x000fe2000f8e00ff */
[----:B---3--:R-:W-:Y:S01]  /*6de0*/  MOV R11, UR5 ;  /* 0x00000005000b7c02 */ /* 0x008fe20008000f00 */
[----:B------:R-:W-:Y:S02]  /*6df0*/  IMAD.U32 R10, RZ, RZ, UR4 ;  /* 0x00000004ff0a7e24 */ /* 0x000fe4000f8e00ff */
[----:B------:R-:W-:Y:S07]  /*6e00*/  LEPC R20, `(.L_x_120) ;  /* 0x000000001014794e */ /* 0x000fee0000000000 */
[----:B-1--4-:R-:W-:Y:S05]  /*6e10*/  CALL.ABS.NOINC R2 ;  /* 0x0000000002007343 */ /* 0x012fea0003c00000 */
.L_x_120:
[----:B------:R-:W-:Y:S01]  /*6e20*/  ISETP.NE.AND P0, PT, R109, RZ, PT ;  /* 0x000000ff6d00720c */ /* 0x000fe20003f05270 */
[----:B------:R-:W-:Y:S05]  /*6e30*/  WARPSYNC.ALL ;  /* 0x0000000000007948 */ /* 0x000fea0003800000 */
[----:B------:R-:W-:Y:S01]  /*6e40*/  R2UR UR4, R48 ;  /* 0x00000000300472ca */ /* 0x000fe200000e0000 */
[----:B------:R-:W-:Y:S01]  /*6e50*/  BSSY.RECONVERGENT B0, `(.L_x_121) ;  /* 0x000009f000007945 */ /* 0x000fe20003800200 */
[-C--:B---3--:R-:W-:Y:S02]  /*6e60*/  F2FP.F16.E5M2.UNPACK_B R51, R80.reuse ;  /* 0x00000050ff33723e */ /* 0x088fe400020004ff */
[----:B------:R-:W-:Y:S02]  /*6e70*/  F2FP.F16.E5M2.UNPACK_B R80, R80.H1 ;  /* 0x00000050ff50723e */ /* 0x000fe400030004ff */
[-C--:B------:R-:W-:Y:S01]  /*6e80*/  F2FP.F16.E5M2.UNPACK_B R55, R81.reuse ;  /* 0x00000051ff37723e */ /* 0x080fe200020004ff */
[--C-:B------:R-:W-:Y:S01]  /*6e90*/  HADD2.F32 R50, -RZ, R51.reuse.H0_H0 ;  /* 0x20000033ff327230 */ /* 0x100fe20000004100 */
[----:B------:R-:W-:Y:S01]  /*6ea0*/  F2FP.F16.E5M2.UNPACK_B R81, R81.H1 ;  /* 0x00000051ff51723e */ /* 0x000fe200030004ff */
[----:B------:R-:W-:Y:S01]  /*6eb0*/  HADD2.F32 R52, -RZ, R51.H1_H1 ;  /* 0x30000033ff347230 */ /* 0x000fe20000004100 */
[-C--:B------:R-:W-:Y:S01]  /*6ec0*/  F2FP.F16.E5M2.UNPACK_B R59, R82.reuse ;  /* 0x00000052ff3b723e */ /* 0x080fe200020004ff */
[--C-:B------:R-:W-:Y:S01]  /*6ed0*/  HADD2.F32 R51, -RZ, R80.reuse.H0_H0 ;  /* 0x20000050ff337230 */ /* 0x100fe20000004100 */
[----:B------:R-:W-:Y:S01]  /*6ee0*/  F2FP.F16.E5M2.UNPACK_B R82, R82.H1 ;  /* 0x00000052ff52723e */ /* 0x000fe200030004ff */
[----:B------:R-:W2:Y:S01]  /*6ef0*/  LDTM.x32 R4, tmem[UR4+0x20] ;  /* 0x00002004000479ee */ /* 0x000ea200082c0000 */
[----:B------:R-:W-:Y:S01]  /*6f00*/  NOP ;  /* 0x0000000000007918 */ /* 0x000fe20000000000 */
[----:B------:R-:W-:Y:S01]  /*6f10*/  IADD3 R111, PT, PT, R111, 0xc0, RZ ;  /* 0x000000c06f6f7810 */ /* 0x000fe20007ffe0ff */
[--C-:B------:R-:W-:Y:S01]  /*6f20*/  HADD2.F32 R53, -RZ, R55.reuse.H0_H0 ;  /* 0x20000037ff357230 */ /* 0x100fe20000004100 */
[----:B------:R-:W-:Y:S01]  /*6f30*/  F2FP.F16.E5M2.UNPACK_B R63, R83 ;  /* 0x00000053ff3f723e */ /* 0x000fe200020004ff */
[----:B------:R-:W-:Y:S01]  /*6f40*/  HADD2.F32 R56, -RZ, R55.H1_H1 ;  /* 0x30000037ff387230 */ /* 0x000fe20000004100 */
[----:B------:R-:W-:Y:S01]  /*6f50*/  LOP3.LUT R111, R111, 0xfefffff8, RZ, 0xc0, !PT ;  /* 0xfefffff86f6f7812 */ /* 0x000fe200078ec0ff */
[--C-:B------:R-:W-:Y:S01]  /*6f60*/  HADD2.F32 R57, -RZ, R59.reuse.H0_H0 ;  /* 0x2000003bff397230 */ /* 0x100fe20000004100 */
[----:B----4-:R-:W-:Y:S01]  /*6f70*/  F2FP.F16.E5M2.UNPACK_B R67, R84 ;  /* 0x00000054ff43723e */ /* 0x010fe200020004ff */
[----:B------:R-:W-:Y:S01]  /*6f80*/  HADD2.F32 R60, -RZ, R59.H1_H1 ;  /* 0x3000003bff3c7230 */ /* 0x000fe20000004100 */
[----:B--2---:R2:W-:Y:S01]  /*6f90*/  SYNCS.ARRIVE.TRANS64.RED.A1T0 RZ, [R111+URZ], RZ ;  /* 0x000000ff6fff79a7 */ /* 0x0045e200081004ff */
[--C-:B------:R-:W-:Y:S01]  /*6fa0*/  HADD2.F32 R61, -RZ, R63.reuse.H0_H0 ;  /* 0x2000003fff3d7230 */ /* 0x100fe20000004100 */
[----:B------:R-:W-:Y:S01]  /*6fb0*/  F2FP.F16.E5M2.UNPACK_B R71, R85 ;  /* 0x00000055ff47723e */ /* 0x000fe200020004ff */
[----:B------:R-:W-:Y:S01]  /*6fc0*/  HADD2.F32 R64, -RZ, R63.H1_H1 ;  /* 0x3000003fff407230 */ /* 0x000fe20000004100 */
[----:B------:R-:W-:Y:S01]  /*6fd0*/  F2FP.F16.E5M2.UNPACK_B R75, R86 ;  /* 0x00000056ff4b723e */ /* 0x000fe200020004ff */
[--C-:B------:R-:W-:Y:S01]  /*6fe0*/  HADD2.F32 R65, -RZ, R67.reuse.H0_H0 ;  /* 0x20000043ff417230 */ /* 0x100fe20000004100 */
[----:B------:R-:W-:Y:S01]  /*6ff0*/  F2FP.F16.E5M2.UNPACK_B R79, R87 ;  /* 0x00000057ff4f723e */ /* 0x000fe200020004ff */
[----:B------:R-:W-:Y:S01]  /*7000*/  HADD2.F32 R68, -RZ, R67.H1_H1 ;  /* 0x30000043ff447230 */ /* 0x000fe20000004100 */
[----:B------:R-:W-:Y:S01]  /*7010*/  F2FP.F16.E5M2.UNPACK_B R83, R83.H1 ;  /* 0x00000053ff53723e */ /* 0x000fe200030004ff */
[--C-:B------:R-:W-:Y:S01]  /*7020*/  HADD2.F32 R69, -RZ, R71.reuse.H0_H0 ;  /* 0x20000047ff457230 */ /* 0x100fe20000004100 */
[----:B------:R-:W-:Y:S01]  /*7030*/  F2FP.F16.E5M2.UNPACK_B R84, R84.H1 ;  /* 0x00000054ff54723e */ /* 0x000fe200030004ff */
[----:B------:R-:W-:Y:S01]  /*7040*/  HADD2.F32 R71, -RZ, R71.H1_H1 ;  /* 0x30000047ff477230 */ /* 0x000fe20000004100 */
[----:B------:R-:W-:Y:S01]  /*7050*/  F2FP.F16.E5M2.UNPACK_B R85, R85.H1 ;  /* 0x00000055ff55723e */ /* 0x000fe200030004ff */
[--C-:B------:R-:W-:Y:S02]  /*7060*/  HADD2.F32 R73, -RZ, R75.reuse.H0_H0 ;  /* 0x2000004bff497230 */ /* 0x100fe40000004100 */
[C---:B------:R-:W-:Y:S01]  /*7070*/  FMUL R4, R46.reuse, R4 ;  /* 0x000000042e047220 */ /* 0x040fe20000400000 */
        /* <DEDUP_REMOVED lines=16> */
[--C-:B------:R-:W-:Y:S02]  /*7180*/  HADD2.F32 R77, -RZ, R79.reuse.H0_H0 ;  /* 0x2000004fff4d7230 */ /* 0x100fe40000004100 */
[C---:B------:R-:W-:Y:S01]  /*7190*/  FMUL R28, R46.reuse, R32 ;  /* 0x000000202e1c7220 */ /* 0x040fe20000400000 */
[C---:B------:R-:W-:Y:S01]  /*71a0*/  FMUL R29, R46.reuse, R33 ;  /* 0x000000212e1d7220 */ /* 0x040fe20000400000 */
[----:B------:R-:W-:Y:S02]  /*71b0*/  HADD2.F32 R54, -RZ, R80.H1_H1 ;  /* 0x30000050ff367230 */ /* 0x000fe40000004100 */
[C---:B------:R-:W-:Y:S01]  /*71c0*/  FMUL R6, R46.reuse, R6 ;  /* 0x000000062e067220 */ /* 0x040fe20000400000 */
[----:B------:R-:W-:Y:S02]  /*71d0*/  HADD2.F32 R80, -RZ, R79.H1_H1 ;  /* 0x3000004fff507230 */ /* 0x000fe40000004100 */
[C---:B------:R-:W-:Y:S01]  /*71e0*/  FMUL R7, R46.reuse, R7 ;  /* 0x000000072e077220 */ /* 0x040fe20000400000 */
[--C-:B------:R-:W-:Y:S02]  /*71f0*/  HADD2.F32 R55, -RZ, R81.reuse.H0_H0 ;  /* 0x20000051ff377230 */ /* 0x100fe40000004100 */
[C---:B------:R-:W-:Y:S01]  /*7200*/  FFMA R6, R49.reuse, R51, R6 ;  /* 0x0000003331067223 */ /* 0x040fe20000000006 */
[----:B------:R-:W-:Y:S02]  /*7210*/  HADD2.F32 R58, -RZ, R81.H1_H1 ;  /* 0x30000051ff3a7230 */ /* 0x000fe40000004100 */
[C---:B------:R-:W-:Y:S01]  /*7220*/  FFMA R7, R49.reuse, R54, R7 ;  /* 0x0000003631077223 */ /* 0x040fe20000000007 */
[C---:B------:R-:W-:Y:S01]  /*7230*/  FFMA R8, R49.reuse, R53, R8 ;  /* 0x0000003531087223 */ /* 0x040fe20000000008 */
[----:B------:R-:W-:Y:S01]  /*7240*/  FFMA R9, R49, R56, R9 ;  /* 0x0000003831097223 */ /* 0x000fe20000000009 */
[C---:B------:R-:W-:Y:S01]  /*7250*/  FMUL R10, R46.reuse, R10 ;  /* 0x0000000a2e0a7220 */ /* 0x040fe20000400000 */
[C---:B------:R-:W-:Y:S01]  /*7260*/  FMUL R11, R46.reuse, R11 ;  /* 0x0000000b2e0b7220 */ /* 0x040fe20000400000 */
[--C-:B------:R-:W-:Y:S01]  /*7270*/  HADD2.F32 R59, -RZ, R82.reuse.H0_H0 ;  /* 0x20000052ff3b7230 */ /* 0x100fe20000004100 */
[----:B-1----:R-:W-:Y:S01]  /*7280*/  F2FP.SATFINITE.E5M2.F32.PACK_AB_MERGE_C R116, R7, R6, RZ ;  /* 0x000000060774723e */ /* 0x002fe200048060ff */
[C---:B------:R-:W-:Y:S01]  /*7290*/  FFMA R10, R49.reuse, R55, R10 ;  /* 0x00000037310a7223 */ /* 0x040fe2000000000a */
[C---:B------:R-:W-:Y:S01]  /*72a0*/  FFMA R11, R49.reuse, R58, R11 ;  /* 0x0000003a310b7223 */ /* 0x040fe2000000000b */
[C---:B------:R-:W-:Y:S01]  /*72b0*/  FFMA R12, R49.reuse, R57, R12 ;  /* 0x00000039310c7223 */ /* 0x040fe2000000000c */
[----:B------:R-:W-:Y:S01]  /*72c0*/  F2FP.F16.E5M2.UNPACK_B R86, R86.H1 ;  /* 0x00000056ff56723e */ /* 0x000fe200030004ff */
[----:B------:R-:W-:Y:S01]  /*72d0*/  FFMA R13, R49, R60, R13 ;  /* 0x0000003c310d7223 */ /* 0x000fe2000000000d */
[----:B------:R-:W-:Y:S01]  /*72e0*/  F2FP.SATFINITE.E5M2.F32.PACK_AB_MERGE_C R116, R5, R4, R116 ;  /* 0x000000040574723e */ /* 0x000fe20004806074 */
[----:B------:R-:W-:Y:S01]  /*72f0*/  HADD2.F32 R62, -RZ, R82.H1_H1 ;  /* 0x30000052ff3e7230 */ /* 0x000fe20000004100 */
[----:B------:R-:W-:Y:S01]  /*7300*/  F2FP.SATFINITE.E5M2.F32.PACK_AB_MERGE_C R117, R11, R10, RZ ;  /* 0x0000000a0b75723e */ /* 0x000fe200048060ff */
[C---:B------:R-:W-:Y:S01]  /*7310*/  FMUL R14, R46.reuse, R14 ;  /* 0x0000000e2e0e7220 */ /* 0x040fe20000400000 */
[C---:B------:R-:W-:Y:S01]  /*7320*/  FMUL R15, R46.reuse, R15 ;  /* 0x0000000f2e0f7220 */ /* 0x040fe20000400000 */
[--C-:B------:R-:W-:Y:S01]  /*7330*/  HADD2.F32 R63, -RZ, R83.reuse.H0_H0 ;  /* 0x20000053ff3f7230 */ /* 0x100fe20000004100 */
[----:B------:R-:W-:Y:S01]  /*7340*/  F2FP.SATFINITE.E5M2.F32.PACK_AB_MERGE_C R117, R9, R8, R117 ;  /* 0x000000080975723e */ /* 0x000fe20004806075 */
[C---:B------:R-:W-:Y:S01]  /*7350*/  FFMA R14, R49.reuse, R59, R14 ;  /* 0x0000003b310e7223 */ /* 0x040fe2000000000e */
[C---:B------:R-:W-:Y:S01]  /*7360*/  FFMA R15, R49.reuse, R62, R15 ;  /* 0x0000003e310f7223 */ /* 0x040fe2000000000f */
[C---:B------:R-:W-:Y:S01]  /*7370*/  FFMA R16, R49.reuse, R61, R16 ;  /* 0x0000003d31107223 */ /* 0x040fe20000000010 */
[C---:B------:R-:W-:Y:S01]  /*7380*/  FFMA R17, R49.reuse, R64, R17 ;  /* 0x0000004031117223 */ /* 0x040fe20000000011 */
[----:B------:R-:W-:Y:S02]  /*7390*/  HADD2.F32 R66, -RZ, R83.H1_H1 ;  /* 0x30000053ff427230 */ /* 0x000fe40000004100 */
[C---:B------:R-:W-:Y:S01]  /*73a0*/  FMUL R18, R46.reuse, R18 ;  /* 0x000000122e127220 */ /* 0x040fe20000400000 */
[C---:B------:R-:W-:Y:S01]  /*73b0*/  FMUL R19, R46.reuse, R19 ;  /* 0x000000132e137220 */ /* 0x040fe20000400000 */
[--C-:B------:R-:W-:Y:S02]  /*73c0*/  HADD2.F32 R67, -RZ, R84.reuse.H0_H0 ;  /* 0x20000054ff437230 */ /* 0x100fe40000004100 */
[C---:B------:R-:W-:Y:S01]  /*73d0*/  FMUL R22, R46.reuse, R22 ;  /* 0x000000162e167220 */ /* 0x040fe20000400000 */
[C---:B------:R-:W-:Y:S01]  /*73e0*/  FFMA R18, R49.reuse, R63, R18 ;  /* 0x0000003f31127223 */ /* 0x040fe20000000012 */
[----:B------:R-:W-:Y:S02]  /*73f0*/  HADD2.F32 R70, -RZ, R84.H1_H1 ;  /* 0x30000054ff467230 */ /* 0x000fe40000004100 */
        /* <DEDUP_REMOVED lines=11> */
[----:B------:R-:W-:Y:S01]  /*74b0*/  F2FP.F16.E5M2.UNPACK_B R87, R87.H1 ;  /* 0x00000057ff57723e */ /* 0x000fe200030004ff */
        /* <DEDUP_REMOVED lines=16> */
[----:B------:R-:W-:Y:S01]  /*75c0*/  FFMA R28, R49, R77, R28 ;  /* 0x0000004d311c7223 */ /* 0x000fe2000000001c */
[----:B------:R-:W-:Y:S01]  /*75d0*/  F2FP.SATFINITE.E5M2.F32.PACK_AB_MERGE_C R119, R19, R18, RZ ;  /* 0x000000121377723e */ /* 0x000fe200048060ff */
        /* <DEDUP_REMOVED lines=14> */
[----:B--2---:R-:W-:Y:S03]  /*76c0*/  IADD3 R111, PT, PT, R44, 0x1, RZ ;  /* 0x000000012c6f7810 */ /* 0x004fe60007ffe0ff */
        /* <DEDUP_REMOVED lines=9> */
[----:B------:R-:W-:Y:S02]  /*7760*/  UIADD3 UR12, UP0, UPT, UR52, 0x680, URZ ;  /* 0x00000680340c7890 */ /* 0x000fe4000ff1e0ff */
[----:B------:R-:W-:Y:S02]  /*7770*/  UIADD3 UR9, UPT, UPT, UR41, 0x20, URZ ;  /* 0x0000002029097890 */ /* 0x000fe4000fffe0ff */
[----:B------:R-:W-:Y:S02]  /*7780*/  UIADD3 UR8, UPT, UPT, UR49, 0x3200, URZ ;  /* 0x0000320031087890 */ /* 0x000fe4000fffe0ff */
[----:B------:R-:W-:Y:S01]  /*7790*/  UIADD3.X UR13, UPT, UPT, URZ, UR53, URZ, UP0, !UPT ;  /* 0x00000035ff0d7290 */ /* 0x000fe200087fe4ff */
[----:B------:R-:W-:Y:S01]  /*77a0*/  UMOV UR10, UR42 ;  /* 0x0000002a000a7c82 */ /* 0x000fe20008000000 */
[----:B------:R-:W-:Y:S01]  /*77b0*/  UMOV UR11, UR36 ;  /* 0x00000024000b7c82 */ /* 0x000fe20008000000 */
[----:B------:R-:W-:Y:S02]  /*77c0*/  UIADD3 UR5, UPT, UPT, UR41, 0x60, URZ ;  /* 0x0000006029057890 */ /* 0x000fe4000fffe0ff */
[----:B------:R-:W-:Y:S01]  /*77d0*/  UIADD3 UR4, UPT, UPT, UR49, 0x3a00, URZ ;  /* 0x00003a0031047890 */ /* 0x000fe2000fffe0ff */
[----:B------:R-:W-:Y:S03]  /*77e0*/  UMOV UR6, UR42 ;  /* 0x0000002a00067c82 */ /* 0x000fe60008000000 */
[----:B------:R2:W-:Y:S01]  /*77f0*/  UTMASTG.3D [UR8], [UR12] ;  /* 0x000000080c0073b5 */ /* 0x0005e20008010000 */
[----:B------:R-:W-:Y:S04]  /*7800*/  UMOV UR7, UR36 ;  /* 0x0000002400077c82 */ /* 0x000fe80008000000 */
[----:B------:R2:W-:Y:S01]  /*7810*/  UTMASTG.3D [UR4], [UR12] ;  /* 0x000000040c0073b5 */ /* 0x0005e20008010000 */
[----:B------:R0:W-:Y:S01]  /*7820*/  UTMACMDFLUSH ;  /* 0x00000000000079b7 */ /* 0x0001e20000000000 */
[----:B--2---:R-:W-:Y:S04]  /*7830*/  DEPBAR.LE SB0, 0x1 ;  /* 0x000080400000791a */ /* 0x004fe80000000000 */
.L_x_122:
[----:B------:R-:W-:Y:S05]  /*7840*/  BSYNC.RECONVERGENT B0 ;  /* 0x0000000000007941 */ /* 0x000fea0003800200 */
.L_x_121:
[----:B------:R-:W-:Y:S01]  /*7850*/  BAR.SYNC.DEFER_BLOCKING 0x1, 0x80 ;  /* 0x0042000000007b1d */ /* 0x000fe20000010000 */
[----:B------:R-:W-:Y:S01]  /*7860*/  ISETP.NE.AND P2, PT, R110, RZ, PT ;  /* 0x000000ff6e00720c */ /* 0x000fe20003f45270 */
[----:B------:R-:W-:Y:S01]  /*7870*/  IMAD.IADD R20, R43, 0x1, R94 ;  /* 0x000000012b147824 */ /* 0x000fe200078e025e */
[----:B------:R-:W-:Y:S01]  /*7880*/  ISETP.NE.AND P0, PT, R112, 0x2, PT ;  /* 0x000000027000780c */ /* 0x000fe20003f05270 */
[----:B------:R-:W-:Y:S01]  /*7890*/  IMAD.IADD R21, R45, 0x1, R96 ;  /* 0x000000012d157824 */ /* 0x000fe200078e0260 */
[----:B------:R-:W-:Y:S02]  /*78a0*/  ISETP.NE.AND P1, PT, R111, 0x4, PT ;  /* 0x000000046f00780c */ /* 0x000fe40003f25270 */
[----:B------:R-:W-:Y:S02]  /*78b0*/  SEL R3, RZ, 0x1, P0 ;  /* 0x00000001ff037807 */ /* 0x000fe40000000000 */
[----:B------:R-:W-:Y:S02]  /*78c0*/  SEL R0, RZ, 0x1, P1 ;  /* 0x00000001ff007807 */ /* 0x000fe40000800000 */
[----:B------:R-:W-:Y:S02]  /*78d0*/  LOP3.LUT R106, R106, R3, RZ, 0x3c, !PT ;  /* 0x000000036a6a7212 */ /* 0x000fe400078e3cff */
[----:B------:R-:W-:Y:S02]  /*78e0*/  LOP3.LUT R107, R107, R0, RZ, 0x3c, !PT ;  /* 0x000000006b6b7212 */ /* 0x000fe400078e3cff */
[----:B------:R-:W-:Y:S02]  /*78f0*/  @P2 R2UR UR36, R103 ;  /* 0x00000000672422ca */ /* 0x000fe400000e0000 */
[----:B------:R-:W-:Y:S02]  /*7900*/  SEL R112, R112, RZ, P0 ;  /* 0x000000ff70707207 */ /* 0x000fe40000000000 */
[----:B------:R-:W-:Y:S01]  /*7910*/  SEL R44, R111, RZ, P1 ;  /* 0x000000ff6f2c7207 */ /* 0x000fe20000800000 */
[----:B------:R-:W-:Y:S10]  /*7920*/  @P2 BRA `(.L_x_123) ;  /* 0xffffffd400dc2947 */ /* 0x000ff4000383ffff */
[----:B------:R-:W-:Y:S05]  /*7930*/  EXIT ;  /* 0x000000000000794d */ /* 0x000fea0003800000 */
.L_x_24:
[----:B--2---:R2:W4:Y:S02]  /*7940*/  SYNCS.PHASECHK.TRANS64.TRYWAIT P0, [R3+URZ+0xf0], R2 ;  /* 0x0000f002030075a7 */ /* 0x00452400080011ff */
[----:B----4-:R-:W-:Y:S05]  /*7950*/  @!P0 NANOSLEEP.SYNCS 0x989680 ;  /* 0x009896800000895d */ /* 0x010fea0003900000 */
[----:B------:R-:W4:Y:S02]  /*7960*/  @!P0 SYNCS.PHASECHK.TRANS64 P0, [R3+URZ+0xf0], R2 ;  /* 0x0000f002030085a7 */ /* 0x000f2400080010ff */
[----:B----4-:R-:W-:Y:S05]  /*7970*/  @!P0 BRA `(.L_x_24) ;  /* 0xfffffffc00f08947 */ /* 0x010fea000383ffff */
[----:B------:R-:W-:Y:S05]  /*7980*/  BRA `(.L_x_124) ;  /* 0xffffff9c00987947 */ /* 0x000fea000383ffff */
.L_x_27:
[----:B-1----:R-:W-:-:S07]  /*7990*/  MOV R2, UR33 ;  /* 0x0000002100027c02 */ /* 0x002fce0008000f00 */
.L_x_125:
[----:B-1----:R1:W2:Y:S02]  /*79a0*/  SYNCS.PHASECHK.TRANS64.TRYWAIT P0, [R2+URZ+0x28], R5 ;  /* 0x00002805020075a7 */ /* 0x0022a400080011ff */
[----:B--2---:R-:W-:Y:S05]  /*79b0*/  @!P0 NANOSLEEP.SYNCS 0x989680 ;  /* 0x009896800000895d */ /* 0x004fea0003900000 */
[----:B------:R-:W2:Y:S02]  /*79c0*/  @!P0 SYNCS.PHASECHK.TRANS64 P0, [R2+URZ+0x28], R5 ;  /* 0x00002805020085a7 */ /* 0x000ea400080010ff */
[----:B--2---:R-:W-:Y:S05]  /*79d0*/  @!P0 BRA `(.L_x_125) ;  /* 0xfffffffc00f08947 */ /* 0x004fea000383ffff */
[----:B------:R-:W-:Y:S05]  /*79e0*/  BRA `(.L_x_26) ;  /* 0xffffff9c00fc7947 */ /* 0x000fea000383ffff */
.L_x_34:
[----:B-1----:R-:W-:-:S07]  /*79f0*/  MOV R2, UR17 ;  /* 0x0000001100027c02 */ /* 0x002fce0008000f00 */
.L_x_126:
[----:B-1----:R1:W2:Y:S02]  /*7a00*/  SYNCS.PHASECHK.TRANS64.TRYWAIT P0, [R2+URZ+0x28], R5 ;  /* 0x00002805020075a7 */ /* 0x0022a400080011ff */
[----:B--2---:R-:W-:Y:S05]  /*7a10*/  @!P0 NANOSLEEP.SYNCS 0x989680 ;  /* 0x009896800000895d */ /* 0x004fea0003900000 */
[----:B------:R-:W2:Y:S02]  /*7a20*/  @!P0 SYNCS.PHASECHK.TRANS64 P0, [R2+URZ+0x28], R5 ;  /* 0x00002805020085a7 */ /* 0x000ea400080010ff */
[----:B--2---:R-:W-:Y:S05]  /*7a30*/  @!P0 BRA `(.L_x_126) ;  /* 0xfffffffc00f08947 */ /* 0x004fea000383ffff */
[----:B------:R-:W-:Y:S05]  /*7a40*/  BRA `(.L_x_33) ;  /* 0xffffffa000b47947 */ /* 0x000fea000383ffff */
.L_x_39:
[----:B-1----:R1:W2:Y:S02]  /*7a50*/  SYNCS.PHASECHK.TRANS64.TRYWAIT P0, [R2+URZ+0x80], R3 ;  /* 0x00008003020075a7 */ /* 0x0022a400080011ff */
[----:B--2---:R-:W-:Y:S05]  /*7a60*/  @!P0 NANOSLEEP.SYNCS 0x989680 ;  /* 0x009896800000895d */ /* 0x004fea0003900000 */
[----:B------:R-:W2:Y:S02]  /*7a70*/  @!P0 SYNCS.PHASECHK.TRANS64 P0, [R2+URZ+0x80], R3 ;  /* 0x00008003020085a7 */ /* 0x000ea400080010ff */
[----:B--2---:R-:W-:Y:S05]  /*7a80*/  @!P0 BRA `(.L_x_39) ;  /* 0xfffffffc00f08947 */ /* 0x004fea000383ffff */
[----:B------:R-:W-:Y:S05]  /*7a90*/  BRA `(.L_x_127) ;  /* 0xffffffa400547947 */ /* 0x000fea000383ffff */
.L_x_43:
[----:B---3--:R-:W-:-:S07]  /*7aa0*/  MOV R0, UR4 ;  /* 0x0000000400007c02 */ /* 0x008fce0008000f00 */
.L_x_128:
[----:B-1----:R1:W2:Y:S02]  /*7ab0*/  SYNCS.PHASECHK.TRANS64.TRYWAIT P0, [R0+URZ], R3 ;  /* 0x00000003000075a7 */ /* 0x0022a400080011ff */
[----:B--2---:R-:W-:Y:S05]  /*7ac0*/  @!P0 NANOSLEEP.SYNCS 0x989680 ;  /* 0x009896800000895d */ /* 0x004fea0003900000 */
[----:B------:R-:W2:Y:S02]  /*7ad0*/  @!P0 SYNCS.PHASECHK.TRANS64 P0, [R0+URZ], R3 ;  /* 0x00000003000085a7 */ /* 0x000ea400080010ff */
[----:B--2---:R-:W-:Y:S05]  /*7ae0*/  @!P0 BRA `(.L_x_128) ;  /* 0xfffffffc00f08947 */ /* 0x004fea000383ffff */
[----:B------:R-:W-:Y:S05]  /*7af0*/  BRA `(.L_x_129) ;  /* 0xffffffa800c47947 */ /* 0x000fea000383ffff */
.L_x_44:
[----:B---3--:R-:W-:-:S07]  /*7b00*/  MOV R0, UR4 ;  /* 0x0000000400007c02 */ /* 0x008fce0008000f00 */
.L_x_130:
[----:B-1----:R1:W2:Y:S02]  /*7b10*/  SYNCS.PHASECHK.TRANS64.TRYWAIT P0, [R0+URZ], R3 ;  /* 0x00000003000075a7 */ /* 0x0022a400080011ff */
[----:B--2---:R-:W-:Y:S05]  /*7b20*/  @!P0 NANOSLEEP.SYNCS 0x989680 ;  /* 0x009896800000895d */ /* 0x004fea0003900000 */
[----:B------:R-:W2:Y:S02]  /*7b30*/  @!P0 SYNCS.PHASECHK.TRANS64 P0, [R0+URZ], R3 ;  /* 0x00000003000085a7 */ /* 0x000ea400080010ff */
[----:B--2---:R-:W-:Y:S05]  /*7b40*/  @!P0 BRA `(.L_x_130) ;  /* 0xfffffffc00f08947 */ /* 0x004fea000383ffff */
[----:B------:R-:W-:Y:S05]  /*7b50*/  BRA `(.L_x_131) ;  /* 0xffffffa800d07947 */ /* 0x000fea000383ffff */
.L_x_45:
[----:B---3--:R-:W-:-:S07]  /*7b60*/  MOV R0, UR4 ;  /* 0x0000000400007c02 */ /* 0x008fce0008000f00 */
.L_x_132:
[----:B-1----:R1:W2:Y:S02]  /*7b70*/  SYNCS.PHASECHK.TRANS64.TRYWAIT P0, [R0+URZ], R3 ;  /* 0x00000003000075a7 */ /* 0x0022a400080011ff */
[----:B--2---:R-:W-:Y:S05]  /*7b80*/  @!P0 NANOSLEEP.SYNCS 0x989680 ;  /* 0x009896800000895d */ /* 0x004fea0003900000 */
[----:B------:R-:W2:Y:S02]  /*7b90*/  @!P0 SYNCS.PHASECHK.TRANS64 P0, [R0+URZ], R3 ;  /* 0x00000003000085a7 */ /* 0x000ea400080010ff */
[----:B--2---:R-:W-:Y:S05]  /*7ba0*/  @!P0 BRA `(.L_x_132) ;  /* 0xfffffffc00f08947 */ /* 0x004fea000383ffff */
[----:B------:R-:W-:Y:S05]  /*7bb0*/  BRA `(.L_x_133) ;  /* 0xffffffa800dc7947 */ /* 0x000fea000383ffff */
.L_x_46:
[----:B---3--:R-:W-:-:S07]  /*7bc0*/  MOV R0, UR4 ;  /* 0x0000000400007c02 */ /* 0x008fce0008000f00 */
.L_x_134:
[----:B-1----:R1:W2:Y:S02]  /*7bd0*/  SYNCS.PHASECHK.TRANS64.TRYWAIT P0, [R0+URZ], R3 ;  /* 0x00000003000075a7 */ /* 0x0022a400080011ff */
[----:B--2---:R-:W-:Y:S05]  /*7be0*/  @!P0 NANOSLEEP.SYNCS 0x989680 ;  /* 0x009896800000895d */ /* 0x004fea0003900000 */
[----:B------:R-:W2:Y:S02]  /*7bf0*/  @!P0 SYNCS.PHASECHK.TRANS64 P0, [R0+URZ], R3 ;  /* 0x00000003000085a7 */ /* 0x000ea400080010ff */
[----:B--2---:R-:W-:Y:S05]  /*7c00*/  @!P0 BRA `(.L_x_134) ;  /* 0xfffffffc00f08947 */ /* 0x004fea000383ffff */
[----:B------:R-:W-:Y:S05]  /*7c10*/  BRA `(.L_x_135) ;  /* 0xffffffa800e87947 */ /* 0x000fea000383ffff */
.L_x_49:
[----:B-1----:R1:W2:Y:S02]  /*7c20*/  SYNCS.PHASECHK.TRANS64.TRYWAIT P0, [R0+URZ+0xe0], R5 ;  /* 0x0000e005000075a7 */ /* 0x0022a400080011ff */
[----:B--2---:R-:W-:Y:S05]  /*7c30*/  @!P0 NANOSLEEP.SYNCS 0x989680 ;  /* 0x009896800000895d */ /* 0x004fea0003900000 */
[----:B------:R-:W2:Y:S02]  /*7c40*/  @!P0 SYNCS.PHASECHK.TRANS64 P0, [R0+URZ+0xe0], R5 ;  /* 0x0000e005000085a7 */ /* 0x000ea400080010ff */
[----:B--2---:R-:W-:Y:S05]  /*7c50*/  @!P0 BRA `(.L_x_49) ;  /* 0xfffffffc00f08947 */ /* 0x004fea000383ffff */
[----:B------:R-:W-:Y:S05]  /*7c60*/  BRA `(.L_x_136) ;  /* 0xffffffac00487947 */ /* 0x000fea000383ffff */
.L_x_50:
[----:B------:R-:W-:-:S07]  /*7c70*/  MOV R0, UR5 ;  /* 0x0000000500007c02 */ /* 0x000fce0008000f00 */
.L_x_137:
[----:B-1----:R1:W2:Y:S02]  /*7c80*/  SYNCS.PHASECHK.TRANS64.TRYWAIT P0, [R0+URZ+0x90], R7 ;  /* 0x00009007000075a7 */ /* 0x0022a400080011ff */
[----:B--2---:R-:W-:Y:S05]  /*7c90*/  @!P0 NANOSLEEP.SYNCS 0x989680 ;  /* 0x009896800000895d */ /* 0x004fea0003900000 */
[----:B------:R-:W2:Y:S02]  /*7ca0*/  @!P0 SYNCS.PHASECHK.TRANS64 P0, [R0+URZ+0x90], R7 ;  /* 0x00009007000085a7 */ /* 0x000ea400080010ff */
[----:B--2---:R-:W-:Y:S05]  /*7cb0*/  @!P0 BRA `(.L_x_137) ;  /* 0xfffffffc00f08947 */ /* 0x004fea000383ffff */
[----:B------:R-:W-:Y:S05]  /*7cc0*/  BRA `(.L_x_138) ;  /* 0xffffffac00587947 */ /* 0x000fea000383ffff */
.L_x_51:
[----:B-1----:R1:W2:Y:S02]  /*7cd0*/  SYNCS.PHASECHK.TRANS64.TRYWAIT P1, [R0+URZ+0x80], R5 ;  /* 0x00008005000075a7 */ /* 0x0022a400080211ff */
[----:B--2---:R-:W-:Y:S05]  /*7ce0*/  @!P1 NANOSLEEP.SYNCS 0x989680 ;  /* 0x009896800000995d */ /* 0x004fea0003900000 */
[----:B------:R-:W2:Y:S02]  /*7cf0*/  @!P1 SYNCS.PHASECHK.TRANS64 P1, [R0+URZ+0x80], R5 ;  /* 0x00008005000095a7 */ /* 0x000ea400080210ff */
[----:B--2---:R-:W-:Y:S05]  /*7d00*/  @!P1 BRA `(.L_x_51) ;  /* 0xfffffffc00f09947 */ /* 0x004fea000383ffff */
[----:B------:R-:W-:Y:S05]  /*7d10*/  BRA `(.L_x_139) ;  /* 0xffffffac00887947 */ /* 0x000fea000383ffff */
.L_x_54:
[----:B------:R-:W-:-:S07]  /*7d20*/  MOV R0, UR5 ;  /* 0x0000000500007c02 */ /* 0x000fce0008000f00 */
.L_x_140:
[----:B-1----:R1:W2:Y:S02]  /*7d30*/  SYNCS.PHASECHK.TRANS64.TRYWAIT P0, [R0+URZ+0x90], R3 ;  /* 0x00009003000075a7 */ /* 0x0022a400080011ff */
[----:B--2---:R-:W-:Y:S05]  /*7d40*/  @!P0 NANOSLEEP.SYNCS 0x989680 ;  /* 0x009896800000895d */ /* 0x004fea0003900000 */
[----:B------:R-:W2:Y:S02]  /*7d50*/  @!P0 SYNCS.PHASECHK.TRANS64 P0, [R0+URZ+0x90], R3 ;  /* 0x00009003000085a7 */ /* 0x000ea400080010ff */
[----:B--2---:R-:W-:Y:S05]  /*7d60*/  @!P0 BRA `(.L_x_140) ;  /* 0xfffffffc00f08947 */ /* 0x004fea000383ffff */
[----:B------:R-:W-:Y:S05]  /*7d70*/  BRA `(.L_x_53) ;  /* 0xffffffac00dc7947 */ /* 0x000fea000383ffff */
.L_x_63:
[----:B-1----:R-:W-:-:S04]  /*7d80*/  MOV R4, UR6 ;  /* 0x0000000600047c02 */ /* 0x002fc80008000f00 */
[----:B------:R1:W2:Y:S03]  /*7d90*/  SYNCS.PHASECHK.TRANS64.TRYWAIT P0, [R4+URZ+0x8], R5 ;  /* 0x00000805040075a7 */ /* 0x0002a600080011ff */
[----:B--2---:R-:W-:Y:S05]  /*7da0*/  @!P0 NANOSLEEP.SYNCS 0x989680 ;  /* 0x009896800000895d */ /* 0x004fea0003900000 */
[----:B------:R-:W2:Y:S02]  /*7db0*/  @!P0 SYNCS.PHASECHK.TRANS64 P0, [R4+URZ+0x8], R5 ;  /* 0x00000805040085a7 */ /* 0x000ea400080010ff */
[----:B--2---:R-:W-:Y:S05]  /*7dc0*/  @!P0 BRA `(.L_x_63) ;  /* 0xfffffffc00ec8947 */ /* 0x004fea000383ffff */
[----:B------:R-:W-:Y:S05]  /*7dd0*/  BRA `(.L_x_62) ;  /* 0xffffffb000907947 */ /* 0x000fea000383ffff */
.L_x_65:
[----:B------:R-:W-:Y:S01]  /*7de0*/  BSSY B0, `(.L_x_141) ;  /* 0x0000006000007945 */ /* 0x000fe20003800000 */
[----:B------:R-:W-:-:S07]  /*7df0*/  MOV R15, 0xffffffff ;  /* 0xffffffff000f7802 */ /* 0x000fce0000000f00 */
[----:B-1---5:R-:W-:Y:S05]  /*7e00*/  WARPSYNC.COLLECTIVE R15, `(.L_x_142) ;  /* 0x000000000f0c7348 */ /* 0x022fea0003c00000 */
[----:B------:R-:W-:Y:S02]  /*7e10*/  ELECT P6, UR79, PT ;  /* 0x00000000004f782f */ /* 0x000fe400038c0000 */
[----:B------:R-:W-:Y:S01]  /*7e20*/  MOV R14, UR79 ;  /* 0x0000004f000e7c02 */ /* 0x000fe20008000f00 */
[----:B-1---5:R-:W-:Y:S10]  /*7e30*/  ENDCOLLECTIVE ;  /* 0x000000000000791b */ /* 0x022ff40003800000 */
.L_x_142:
[----:B------:R-:W-:Y:S05]  /*7e40*/  BSYNC B0 ;  /* 0x0000000000007941 */ /* 0x000fea0003800000 */
.L_x_141:
[----:B------:R-:W-:Y:S05]  /*7e50*/  BRA `(.L_x_143) ;  /* 0xffffffb000c07947 */ /* 0x000fea000383ffff */
.L_x_67:
[----:B-1----:R-:W-:-:S04]  /*7e60*/  MOV R2, UR6 ;  /* 0x0000000600027c02 */ /* 0x002fc80008000f00 */
[----:B------:R1:W2:Y:S03]  /*7e70*/  SYNCS.PHASECHK.TRANS64.TRYWAIT P0, [R2+URZ+0x8], R3 ;  /* 0x00000803020075a7 */ /* 0x0002a600080011ff */
[----:B--2---:R-:W-:Y:S05]  /*7e80*/  @!P0 NANOSLEEP.SYNCS 0x989680 ;  /* 0x009896800000895d */ /* 0x004fea0003900000 */
[----:B------:R-:W2:Y:S02]  /*7e90*/  @!P0 SYNCS.PHASECHK.TRANS64 P0, [R2+URZ+0x8], R3 ;  /* 0x00000803020085a7 */ /* 0x000ea400080010ff */
[----:B--2---:R-:W-:Y:S05]  /*7ea0*/  @!P0 BRA `(.L_x_67) ;  /* 0xfffffffc00ec8947 */ /* 0x004fea000383ffff */
[----:B------:R-:W-:Y:S05]  /*7eb0*/  BRA `(.L_x_66) ;  /* 0xffffffb000c47947 */ /* 0x000fea000383ffff */
.L_x_68:
[----:B-1----:R1:W2:Y:S02]  /*7ec0*/  SYNCS.PHASECHK.TRANS64.TRYWAIT P0, [R0+URZ+0x80], R5 ;  /* 0x00008005000075a7 */ /* 0x0022a400080011ff */
[----:B--2---:R-:W-:Y:S05]  /*7ed0*/  @!P0 NANOSLEEP.SYNCS 0x989680 ;  /* 0x009896800000895d */ /* 0x004fea0003900000 */
[----:B------:R-:W2:Y:S02]  /*7ee0*/  @!P0 SYNCS.PHASECHK.TRANS64 P0, [R0+URZ+0x80], R5 ;  /* 0x00008005000085a7 */ /* 0x000ea400080010ff */
[----:B--2---:R-:W-:Y:S05]  /*7ef0*/  @!P0 BRA `(.L_x_68) ;  /* 0xfffffffc00f08947 */ /* 0x004fea000383ffff */
[----:B------:R-:W-:Y:S05]  /*7f00*/  BRA `(.L_x_144) ;  /* 0xffffffb400987947 */ /* 0x000fea000383ffff */
.L_x_70:
[----:B------:R-:W-:-:S07]  /*7f10*/  MOV R0, UR11 ;  /* 0x0000000b00007c02 */ /* 0x000fce0008000f00 */
.L_x_145:
[----:B-1----:R1:W2:Y:S02]  /*7f20*/  SYNCS.PHASECHK.TRANS64.TRYWAIT P0, [R0+URZ+0xc0], R5 ;  /* 0x0000c005000075a7 */ /* 0x0022a400080011ff */
[----:B--2---:R-:W-:Y:S05]  /*7f30*/  @!P0 NANOSLEEP.SYNCS 0x989680 ;  /* 0x009896800000895d */ /* 0x004fea0003900000 */
[----:B------:R-:W2:Y:S02]  /*7f40*/  @!P0 SYNCS.PHASECHK.TRANS64 P0, [R0+URZ+0xc0], R5 ;  /* 0x0000c005000085a7 */ /* 0x000ea400080010ff */
[----:B--2---:R-:W-:Y:S05]  /*7f50*/  @!P0 BRA `(.L_x_145) ;  /* 0xfffffffc00f08947 */ /* 0x004fea000383ffff */
[----:B------:R-:W-:Y:S05]  /*7f60*/  BRA `(.L_x_146) ;  /* 0xffffffb400e07947 */ /* 0x000fea000383ffff */
.L_x_73:
[----:B------:R-:W-:Y:S07]  /*7f70*/  MOV R0, UR9 ;  /* 0x0000000900007c02 */ /* 0x000fee0008000f00 */
.L_x_147:
[----:B-1----:R1:W2:Y:S02]  /*7f80*/  SYNCS.PHASECHK.TRANS64.TRYWAIT P0, [R0+URZ], R5 ;  /* 0x00000005000075a7 */ /* 0x0022a400080011ff */
[----:B--2---:R-:W-:Y:S05]  /*7f90*/  @!P0 NANOSLEEP.SYNCS 0x989680 ;  /* 0x009896800000895d */ /* 0x004fea0003900000 */
[----:B------:R-:W2:Y:S02]  /*7fa0*/  @!P0 SYNCS.PHASECHK.TRANS64 P0, [R0+URZ], R5 ;  /* 0x00000005000085a7 */ /* 0x000ea400080010ff */
[----:B--2---:R-:W-:Y:S05]  /*7fb0*/  @!P0 BRA `(.L_x_147) ;  /* 0xfffffffc00f08947 */ /* 0x004fea000383ffff */
[----:B------:R-:W-:Y:S05]  /*7fc0*/  BRA `(.L_x_72) ;  /* 0xffffffb400f87947 */ /* 0x000fea000383ffff */
.L_x_77:
[----:B-1----:R-:W-:-:S07]  /*7fd0*/  MOV R0, UR7 ;  /* 0x0000000700007c02 */ /* 0x002fce0008000f00 */
.L_x_148:
[----:B-1----:R1:W2:Y:S02]  /*7fe0*/  SYNCS.PHASECHK.TRANS64.TRYWAIT P0, [R0+URZ], R3 ;  /* 0x00000003000075a7 */ /* 0x0022a400080011ff */
[----:B--2---:R-:W-:Y:S05]  /*7ff0*/  @!P0 NANOSLEEP.SYNCS 0x989680 ;  /* 0x009896800000895d */ /* 0x004fea0003900000 */
[----:B------:R-:W2:Y:S02]  /*8000*/  @!P0 SYNCS.PHASECHK.TRANS64 P0, [R0+URZ], R3 ;  /* 0x00000003000085a7 */ /* 0x000ea400080010ff */
[----:B--2---:R-:W-:Y:S05]  /*8010*/  @!P0 BRA `(.L_x_148) ;  /* 0xfffffffc00f08947 */ /* 0x004fea000383ffff */
[----:B------:R-:W-:Y:S05]  /*8020*/  BRA `(.L_x_149) ;  /* 0xffffffb800b07947 */ /* 0x000fea000383ffff */
.L_x_78:
[----:B------:R-:W-:-:S07]  /*8030*/  MOV R0, UR7 ;  /* 0x0000000700007c02 */ /* 0x000fce0008000f00 */
.L_x_150:
[----:B-1----:R1:W2:Y:S02]  /*8040*/  SYNCS.PHASECHK.TRANS64.TRYWAIT P0, [R0+URZ], R3 ;  /* 0x00000003000075a7 */ /* 0x0022a400080011ff */
[----:B--2---:R-:W-:Y:S05]  /*8050*/  @!P0 NANOSLEEP.SYNCS 0x989680 ;  /* 0x009896800000895d */ /* 0x004fea0003900000 */
[----:B------:R-:W2:Y:S02]  /*8060*/  @!P0 SYNCS.PHASECHK.TRANS64 P0, [R0+URZ], R3 ;  /* 0x00000003000085a7 */ /* 0x000ea400080010ff */
[----:B--2---:R-:W-:Y:S05]  /*8070*/  @!P0 BRA `(.L_x_150) ;  /* 0xfffffffc00f08947 */ /* 0x004fea000383ffff */
[----:B------:R-:W-:Y:S05]  /*8080*/  BRA `(.L_x_151) ;  /* 0xffffffb800bc7947 */ /* 0x000fea000383ffff */
.L_x_79:
[----:B------:R-:W-:-:S07]  /*8090*/  MOV R0, UR7 ;  /* 0x0000000700007c02 */ /* 0x000fce0008000f00 */
.L_x_152:
[----:B-1----:R1:W2:Y:S02]  /*80a0*/  SYNCS.PHASECHK.TRANS64.TRYWAIT P0, [R0+URZ], R3 ;  /* 0x00000003000075a7 */ /* 0x0022a400080011ff */
[----:B--2---:R-:W-:Y:S05]  /*80b0*/  @!P0 NANOSLEEP.SYNCS 0x989680 ;  /* 0x009896800000895d */ /* 0x004fea0003900000 */
[----:B------:R-:W2:Y:S02]  /*80c0*/  @!P0 SYNCS.PHASECHK.TRANS64 P0, [R0+URZ], R3 ;  /* 0x00000003000085a7 */ /* 0x000ea400080010ff */
[----:B--2---:R-:W-:Y:S05]  /*80d0*/  @!P0 BRA `(.L_x_152) ;  /* 0xfffffffc00f08947 */ /* 0x004fea000383ffff */
[----:B------:R-:W-:Y:S05]  /*80e0*/  BRA `(.L_x_153) ;  /* 0xffffffb800c87947 */ /* 0x000fea000383ffff */
.L_x_82:
[----:B------:R-:W-:-:S07]  /*80f0*/  MOV R0, UR8 ;  /* 0x0000000800007c02 */ /* 0x000fce0008000f00 */
.L_x_154:
[----:B-1----:R1:W2:Y:S02]  /*8100*/  SYNCS.PHASECHK.TRANS64.TRYWAIT P1, [R0+URZ+0x100], R3 ;  /* 0x00010003000075a7 */ /* 0x0022a400080211ff */
[----:B--2---:R-:W-:Y:S05]  /*8110*/  @!P1 NANOSLEEP.SYNCS 0x989680 ;  /* 0x009896800000995d */ /* 0x004fea0003900000 */
[----:B------:R-:W2:Y:S02]  /*8120*/  @!P1 SYNCS.PHASECHK.TRANS64 P1, [R0+URZ+0x100], R3 ;  /* 0x00010003000095a7 */ /* 0x000ea400080210ff */
[----:B--2---:R-:W-:Y:S05]  /*8130*/  @!P1 BRA `(.L_x_154) ;  /* 0xfffffffc00f09947 */ /* 0x004fea000383ffff */
[----:B------:R-:W-:Y:S05]  /*8140*/  BRA `(.L_x_155) ;  /* 0xffffffbc00147947 */ /* 0x000fea000383ffff */
.L_x_87:
[----:B--2---:R2:W4:Y:S02]  /*8150*/  SYNCS.PHASECHK.TRANS64.TRYWAIT P0, [R0+URZ+0x80], R3 ;  /* 0x00008003000075a7 */ /* 0x00452400080011ff */
[----:B----4-:R-:W-:Y:S05]  /*8160*/  @!P0 NANOSLEEP.SYNCS 0x989680 ;  /* 0x009896800000895d */ /* 0x010fea0003900000 */
[----:B------:R-:W4:Y:S02]  /*8170*/  @!P0 SYNCS.PHASECHK.TRANS64 P0, [R0+URZ+0x80], R3 ;  /* 0x00008003000085a7 */ /* 0x000f2400080010ff */
[----:B----4-:R-:W-:Y:S05]  /*8180*/  @!P0 BRA `(.L_x_87) ;  /* 0xfffffffc00f08947 */ /* 0x010fea000383ffff */
[----:B------:R-:W-:Y:S05]  /*8190*/  BRA `(.L_x_156) ;  /* 0xffffffc000207947 */ /* 0x000fea000383ffff */
.L_x_90:
[----:B------:R-:W-:Y:S07]  /*81a0*/  MOV R0, UR7 ;  /* 0x0000000700007c02 */ /* 0x000fee0008000f00 */
.L_x_157:
[----:B--2---:R2:W4:Y:S02]  /*81b0*/  SYNCS.PHASECHK.TRANS64.TRYWAIT P0, [R0+URZ+0x78], R3 ;  /* 0x00007803000075a7 */ /* 0x00452400080011ff */
[----:B----4-:R-:W-:Y:S05]  /*81c0*/  @!P0 NANOSLEEP.SYNCS 0x989680 ;  /* 0x009896800000895d */ /* 0x010fea0003900000 */
[----:B------:R-:W4:Y:S02]  /*81d0*/  @!P0 SYNCS.PHASECHK.TRANS64 P0, [R0+URZ+0x78], R3 ;  /* 0x00007803000085a7 */ /* 0x000f2400080010ff */
[----:B----4-:R-:W-:Y:S05]  /*81e0*/  @!P0 BRA `(.L_x_157) ;  /* 0xfffffffc00f08947 */ /* 0x010fea000383ffff */
[----:B------:R-:W-:Y:S05]  /*81f0*/  BRA `(.L_x_89) ;  /* 0xffffffc400007947 */ /* 0x000fea000383ffff */
.L_x_93:
[----:B--2---:R-:W-:Y:S07]  /*8200*/  MOV R3, UR7 ;  /* 0x0000000700037c02 */ /* 0x004fee0008000f00 */
.L_x_158:
[----:B-1----:R1:W2:Y:S02]  /*8210*/  SYNCS.PHASECHK.TRANS64.TRYWAIT P0, [R3+URZ+0x60], R12 ;  /* 0x0000600c030075a7 */ /* 0x0022a400080011ff */
[----:B--2---:R-:W-:Y:S05]  /*8220*/  @!P0 NANOSLEEP.SYNCS 0x989680 ;  /* 0x009896800000895d */ /* 0x004fea0003900000 */
[----:B------:R-:W2:Y:S02]  /*8230*/  @!P0 SYNCS.PHASECHK.TRANS64 P0, [R3+URZ+0x60], R12 ;  /* 0x0000600c030085a7 */ /* 0x000ea400080010ff */
[----:B--2---:R-:W-:Y:S05]  /*8240*/  @!P0 BRA `(.L_x_158) ;  /* 0xfffffffc00f08947 */ /* 0x004fea000383ffff */
[----:B------:R-:W-:Y:S05]  /*8250*/  BRA `(.L_x_159) ;  /* 0xffffffc400787947 */ /* 0x000fea000383ffff */
.L_x_94:
[----:B------:R-:W-:Y:S07]  /*8260*/  MOV R3, UR7 ;  /* 0x0000000700037c02 */ /* 0x000fee0008000f00 */
.L_x_160:
[----:B-1----:R1:W2:Y:S02]  /*8270*/  SYNCS.PHASECHK.TRANS64.TRYWAIT P0, [R3+URZ+0x68], R12 ;  /* 0x0000680c030075a7 */ /* 0x0022a400080011ff */
[----:B--2---:R-:W-:Y:S05]  /*8280*/  @!P0 NANOSLEEP.SYNCS 0x989680 ;  /* 0x009896800000895d */ /* 0x004fea0003900000 */
[----:B------:R-:W2:Y:S02]  /*8290*/  @!P0 SYNCS.PHASECHK.TRANS64 P0, [R3+URZ+0x68], R12 ;  /* 0x0000680c030085a7 */ /* 0x000ea400080010ff */
[----:B--2---:R-:W-:Y:S05]  /*82a0*/  @!P0 BRA `(.L_x_160) ;  /* 0xfffffffc00f08947 */ /* 0x004fea000383ffff */
[----:B------:R-:W-:Y:S05]  /*82b0*/  BRA `(.L_x_161) ;  /* 0xffffffc800107947 */ /* 0x000fea000383ffff */
.L_x_96:
[----:B------:R-:W-:-:S07]  /*82c0*/  MOV R0, UR7 ;  /* 0x0000000700007c02 */ /* 0x000fce0008000f00 */
.L_x_162:
[----:B-1----:R1:W4:Y:S02]  /*82d0*/  SYNCS.PHASECHK.TRANS64.TRYWAIT P0, [R0+URZ+0x60], R3 ;  /* 0x00006003000075a7 */ /* 0x00232400080011ff */
[----:B----4-:R-:W-:Y:S05]  /*82e0*/  @!P0 NANOSLEEP.SYNCS 0x989680 ;  /* 0x009896800000895d */ /* 0x010fea0003900000 */
[----:B------:R-:W4:Y:S02]  /*82f0*/  @!P0 SYNCS.PHASECHK.TRANS64 P0, [R0+URZ+0x60], R3 ;  /* 0x00006003000085a7 */ /* 0x000f2400080010ff */
[----:B----4-:R-:W-:Y:S05]  /*8300*/  @!P0 BRA `(.L_x_162) ;  /* 0xfffffffc00f08947 */ /* 0x010fea000383ffff */
[----:B------:R-:W-:Y:S05]  /*8310*/  BRA `(.L_x_163) ;  /* 0xffffffc800987947 */ /* 0x000fea000383ffff */
.L_x_98:
[----:B--2---:R2:W3:Y:S02]  /*8320*/  SYNCS.PHASECHK.TRANS64.TRYWAIT P0, [R0+URZ+0x80], R3 ;  /* 0x00008003000075a7 */ /* 0x0044e400080011ff */
[----:B---3--:R-:W-:Y:S05]  /*8330*/  @!P0 NANOSLEEP.SYNCS 0x989680 ;  /* 0x009896800000895d */ /* 0x008fea0003900000 */
[----:B------:R-:W3:Y:S02]  /*8340*/  @!P0 SYNCS.PHASECHK.TRANS64 P0, [R0+URZ+0x80], R3 ;  /* 0x00008003000085a7 */ /* 0x000ee400080010ff */
[----:B---3--:R-:W-:Y:S05]  /*8350*/  @!P0 BRA `(.L_x_98) ;  /* 0xfffffffc00f08947 */ /* 0x008fea000383ffff */
[----:B------:R-:W-:Y:S05]  /*8360*/  BRA `(.L_x_164) ;  /* 0xffffffcc00607947 */ /* 0x000fea000383ffff */
.L_x_109:
[----:B-1----:R1:W3:Y:S02]  /*8370*/  SYNCS.PHASECHK.TRANS64.TRYWAIT P1, [R3+URZ+0x50], R0 ;  /* 0x00005000030075a7 */ /* 0x0022e400080211ff */
[----:B---3--:R-:W-:Y:S05]  /*8380*/  @!P1 NANOSLEEP.SYNCS 0x989680 ;  /* 0x009896800000995d */ /* 0x008fea0003900000 */
[----:B------:R-:W3:Y:S02]  /*8390*/  @!P1 SYNCS.PHASECHK.TRANS64 P1, [R3+URZ+0x50], R0 ;  /* 0x00005000030095a7 */ /* 0x000ee400080210ff */
[----:B---3--:R-:W-:Y:S05]  /*83a0*/  @!P1 BRA `(.L_x_109) ;  /* 0xfffffffc00f09947 */ /* 0x008fea000383ffff */
[----:B------:R-:W-:Y:S05]  /*83b0*/  BRA `(.L_x_108) ;  /* 0xffffffd800747947 */ /* 0x000fea000383ffff */
.L_x_111:
[----:B----4-:R4:W1:Y:S02]  /*83c0*/  SYNCS.PHASECHK.TRANS64.TRYWAIT P0, [R111+URZ+0xa0], R4 ;  /* 0x0000a0046f0075a7 */ /* 0x01086400080011ff */
[----:B-1----:R-:W-:Y:S05]  /*83d0*/  @!P0 NANOSLEEP.SYNCS 0x989680 ;  /* 0x009896800000895d */ /* 0x002fea0003900000 */
[----:B------:R-:W1:Y:S02]  /*83e0*/  @!P0 SYNCS.PHASECHK.TRANS64 P0, [R111+URZ+0xa0], R4 ;  /* 0x0000a0046f0085a7 */ /* 0x000e6400080010ff */
[----:B-1----:R-:W-:Y:S05]  /*83f0*/  @!P0 BRA `(.L_x_111) ;  /* 0xfffffffc00f08947 */ /* 0x002fea000383ffff */
[----:B------:R-:W-:Y:S05]  /*8400*/  BRA `(.L_x_110) ;  /* 0xffffffd800c87947 */ /* 0x000fea000383ffff */
.L_x_119:
[----:B--2---:R2:W3:Y:S02]  /*8410*/  SYNCS.PHASECHK.TRANS64.TRYWAIT P0, [R125+URZ+0x50], R2 ;  /* 0x000050027d0075a7 */ /* 0x0044e400080011ff */
[----:B---3--:R-:W-:Y:S05]  /*8420*/  @!P0 NANOSLEEP.SYNCS 0x989680 ;  /* 0x009896800000895d */ /* 0x008fea0003900000 */
[----:B------:R-:W3:Y:S02]  /*8430*/  @!P0 SYNCS.PHASECHK.TRANS64 P0, [R125+URZ+0x50], R2 ;  /* 0x000050027d0085a7 */ /* 0x000ee400080010ff */
[----:B---3--:R-:W-:Y:S05]  /*8440*/  @!P0 BRA `(.L_x_119) ;  /* 0xfffffffc00f08947 */ /* 0x008fea000383ffff */
[----:B------:R-:W-:Y:S05]  /*8450*/  BRA `(.L_x_118) ;  /* 0xffffffe400cc7947 */ /* 0x000fea000383ffff */
        .weak           $__internal_0_$__cuda_sm10x_tcgen05_guardrail_trap_col_being_dealloced_not_returned_by_alloc
        .type           $__internal_0_$__cuda_sm10x_tcgen05_guardrail_trap_col_being_dealloced_not_returned_by_alloc,@function
        .size           $__internal_0_$__cuda_sm10x_tcgen05_guardrail_trap_col_being_dealloced_not_returned_by_alloc,($__internal_1_$__cuda_sm10x_tcgen05_guardrail_trap_phase_invalid_during_alloc - $__internal_0_$__cuda_sm10x_tcgen05_guardrail_trap_col_being_dealloced_not_returned_by_alloc)
$__internal_0_$__cuda_sm10x_tcgen05_guardrail_trap_col_being_dealloced_not_returned_by_alloc:
[----:B------:R-:W-:Y:S05]  /*8460*/  BPT.TRAP 0x1 ;  /* 0x000000040000795c */ /* 0x000fea0000300000 */
[----:B------:R-:W-:-:S04]  /*8470*/  HFMA2 R3, -RZ, RZ, 0, 0 ;  /* 0x00000000ff037431 */ /* 0x000fc800000001ff */
[----:B------:R-:W-:Y:S05]  /*8480*/  RET.REL.NODEC R2 `(_ZN7cutlass13device_kernelINS_4gemm6kernel13GemmUniversalIN4cute5tupleIJiiiiEEENS1_10collective13CollectiveMmaINS1_35MainloopSm100TmaUmmaWarpSpecializedILi5ELi2ELi4ENS5_IJNS4_1CILi2EEENSA_ILi1EEESC_EEEEENS5_IJNSA_ILi128EEESF_NSA_ILi32EEEEEENS_12float_e5m2_tENS5_IJlSC_lEEESI_SJ_NS4_8TiledMMAINS4_8MMA_AtomIJNS4_10MMA_TraitsINS4_25SM100_MMA_F8F6F4_2x1SM_SSEJSI_SI_fSF_SF_NS4_17integral_constantINS4_4UMMA5MajorELSQ_0EEESR_NSO_INSP_7ScaleInELSS_0EEEST_EEEEEENS4_6LayoutINS5_IJSC_SC_SC_EEENS5_IJNSA_ILi0EEESY_SY_EEEEENS5_IJNS4_10UnderscoreES11_S11_EEEEENS4_18SM100_TMA_2SM_LOADENS4_14ComposedLayoutINS4_7SwizzleILi1ELi4ELi3EEENS4_18smem_ptr_flag_bitsILi8EEENSW_INS5_IJNSA_ILi8EEESG_EEENS5_IJSG_SC_EEEEEEEvNS4_8identityES14_S1E_vS1F_EENS_8epilogue10collective18CollectiveEpilogueINS1H_23Sm100TmaWarpSpecializedILi2ELi2ELi32ELb0ELb0EEEJNS5_IJNSA_ILi64EEESF_SG_EEENS5_IJNSW_IS1M_SC_EENSW_INS5_IJSG_SB_EEENS5_IJSC_S1M_EEEEEEEESI_SJ_SI_SJ_NS1H_6fusion15FusionCallbacksIS1L_NS1T_17LinearCombinationISI_fSI_fLNS_15FloatRoundStyleE2EEES1N_S1S_JEEENS4_5SM1004TMEM4LOAD26SM100_TMEM_LOAD_32dp32b32xENS4_13SM90_TMA_LOADES1E_NS4_39AutoVectorizingCopyWithAssumedAlignmentILi128EEENS4_14SM90_TMA_STOREES1E_S25_S25_EEEvvEEEEvNT_6ParamsE) ;  /* 0xffffff7802dc7950 */ /* 0x000fea0003c3ffff */
        .weak           $__internal_1_$__cuda_sm10x_tcgen05_guardrail_trap_phase_invalid_during_alloc
        .type           $__internal_1_$__cuda_sm10x_tcgen05_guardrail_trap_phase_invalid_during_alloc,@function
        .size           $__internal_1_$__cuda_sm10x_tcgen05_guardrail_trap_phase_invalid_during_alloc,($__internal_2_$__cuda_sm10x_tcgen05_guardrail_trap_unallocated_columns_being_dealloced - $__internal_1_$__cuda_sm10x_tcgen05_guardrail_trap_phase_invalid_during_alloc)
$__internal_1_$__cuda_sm10x_tcgen05_guardrail_trap_phase_invalid_during_alloc:
[----:B------:R-:W-:Y:S05]  /*8490*/  BPT.TRAP 0x1 ;  /* 0x000000040000795c */ /* 0x000fea0000300000 */
[----:B------:R-:W-:-:S04]  /*84a0*/  MOV R3, 0x0 ;  /* 0x0000000000037802 */ /* 0x000fc80000000f00 */
[----:B------:R-:W-:Y:S05]  /*84b0*/  RET.REL.NODEC R2 `(_ZN7cutlass13device_kernelINS_4gemm6kernel13GemmUniversalIN4cute5tupleIJiiiiEEENS1_10collective13CollectiveMmaINS1_35MainloopSm100TmaUmmaWarpSpecializedILi5ELi2ELi4ENS5_IJNS4_1CILi2EEENSA_ILi1EEESC_EEEEENS5_IJNSA_ILi128EEESF_NSA_ILi32EEEEEENS_12float_e5m2_tENS5_IJlSC_lEEESI_SJ_NS4_8TiledMMAINS4_8MMA_AtomIJNS4_10MMA_TraitsINS4_25SM100_MMA_F8F6F4_2x1SM_SSEJSI_SI_fSF_SF_NS4_17integral_constantINS4_4UMMA5MajorELSQ_0EEESR_NSO_INSP_7ScaleInELSS_0EEEST_EEEEEENS4_6LayoutINS5_IJSC_SC_SC_EEENS5_IJNSA_ILi0EEESY_SY_EEEEENS5_IJNS4_10UnderscoreES11_S11_EEEEENS4_18SM100_TMA_2SM_LOADENS4_14ComposedLayoutINS4_7SwizzleILi1ELi4ELi3EEENS4_18smem_ptr_flag_bitsILi8EEENSW_INS5_IJNSA_ILi8EEESG_EEENS5_IJSG_SC_EEEEEEEvNS4_8identityES14_S1E_vS1F_EENS_8epilogue10collective18CollectiveEpilogueINS1H_23Sm100TmaWarpSpecializedILi2ELi2ELi32ELb0ELb0EEEJNS5_IJNSA_ILi64EEESF_SG_EEENS5_IJNSW_IS1M_SC_EENSW_INS5_IJSG_SB_EEENS5_IJSC_S1M_EEEEEEEESI_SJ_SI_SJ_NS1H_6fusion15FusionCallbacksIS1L_NS1T_17LinearCombinationISI_fSI_fLNS_15FloatRoundStyleE2EEES1N_S1S_JEEENS4_5SM1004TMEM4LOAD26SM100_TMEM_LOAD_32dp32b32xENS4_13SM90_TMA_LOADES1E_NS4_39AutoVectorizingCopyWithAssumedAlignmentILi128EEENS4_14SM90_TMA_STOREES1E_S25_S25_EEEvvEEEEvNT_6ParamsE) ;  /* 0xffffff7802d07950 */ /* 0x000fea0003c3ffff */
        .weak           $__internal_2_$__cuda_sm10x_tcgen05_guardrail_trap_unallocated_columns_being_dealloced
        .type           $__internal_2_$__cuda_sm10x_tcgen05_guardrail_trap_unallocated_columns_being_dealloced,@function
        .size           $__internal_2_$__cuda_sm10x_tcgen05_guardrail_trap_unallocated_columns_being_dealloced,(.L_x_166 - $__internal_2_$__cuda_sm10x_tcgen05_guardrail_trap_unallocated_columns_being_dealloced)
$__internal_2_$__cuda_sm10x_tcgen05_guardrail_trap_unallocated_columns_being_dealloced:
[----:B------:R-:W-:Y:S05]  /*84c0*/  BPT.TRAP 0x1 ;  /* 0x000000040000795c */ /* 0x000fea0000300000 */
[----:B------:R-:W-:-:S04]  /*84d0*/  HFMA2 R3, -RZ, RZ, 0, 0 ;  /* 0x00000000ff037431 */ /* 0x000fc800000001ff */
[----:B------:R-:W-:Y:S05]  /*84e0*/  RET.REL.NODEC R2 `(_ZN7cutlass13device_kernelINS_4gemm6kernel13GemmUniversalIN4cute5tupleIJiiiiEEENS1_10collective13CollectiveMmaINS1_35MainloopSm100TmaUmmaWarpSpecializedILi5ELi2ELi4ENS5_IJNS4_1CILi2EEENSA_ILi1EEESC_EEEEENS5_IJNSA_ILi128EEESF_NSA_ILi32EEEEEENS_12float_e5m2_tENS5_IJlSC_lEEESI_SJ_NS4_8TiledMMAINS4_8MMA_AtomIJNS4_10MMA_TraitsINS4_25SM100_MMA_F8F6F4_2x1SM_SSEJSI_SI_fSF_SF_NS4_17integral_constantINS4_4UMMA5MajorELSQ_0EEESR_NSO_INSP_7ScaleInELSS_0EEEST_EEEEEENS4_6LayoutINS5_IJSC_SC_SC_EEENS5_IJNSA_ILi0EEESY_SY_EEEEENS5_IJNS4_10UnderscoreES11_S11_EEEEENS4_18SM100_TMA_2SM_LOADENS4_14ComposedLayoutINS4_7SwizzleILi1ELi4ELi3EEENS4_18smem_ptr_flag_bitsILi8EEENSW_INS5_IJNSA_ILi8EEESG_EEENS5_IJSG_SC_EEEEEEEvNS4_8identityES14_S1E_vS1F_EENS_8epilogue10collective18CollectiveEpilogueINS1H_23Sm100TmaWarpSpecializedILi2ELi2ELi32ELb0ELb0EEEJNS5_IJNSA_ILi64EEESF_SG_EEENS5_IJNSW_IS1M_SC_EENSW_INS5_IJSG_SB_EEENS5_IJSC_S1M_EEEEEEEESI_SJ_SI_SJ_NS1H_6fusion15FusionCallbacksIS1L_NS1T_17LinearCombinationISI_fSI_fLNS_15FloatRoundStyleE2EEES1N_S1S_JEEENS4_5SM1004TMEM4LOAD26SM100_TMEM_LOAD_32dp32b32xENS4_13SM90_TMA_LOADES1E_NS4_39AutoVectorizingCopyWithAssumedAlignmentILi128EEENS4_14SM90_TMA_STOREES1E_S25_S25_EEEvvEEEEvNT_6ParamsE) ;  /* 0xffffff7802c47950 */ /* 0x000fea0003c3ffff */
.L_x_165:
[----:B------:R-:W-:-:S00]  /*84f0*/  BRA `(.L_x_165) ;  /* 0xfffffffc00fc7947 */ /* 0x000fc0000383ffff */
[----:B------:R-:W-:-:S00]  /*8500*/  NOP ;  /* 0x0000000000007918 */ /* 0x000fc00000000000 */
[----:B------:R-:W-:-:S00]  /*8510*/  NOP ;  /* 0x0000000000007918 */ /* 0x000fc00000000000 */
[----:B------:R-:W-:-:S00]  /*8520*/  NOP ;  /* 0x0000000000007918 */ /* 0x000fc00000000000 */
[----:B------:R-:W-:-:S00]  /*8530*/  NOP ;  /* 0x0000000000007918 */ /* 0x000fc00000000000 */
[----:B------:R-:W-:-:S00]  /*8540*/  NOP ;  /* 0x0000000000007918 */ /* 0x000fc00000000000 */
[----:B------:R-:W-:-:S00]  /*8550*/  NOP ;  /* 0x0000000000007918 */ /* 0x000fc00000000000 */
[----:B------:R-:W-:-:S00]  /*8560*/  NOP ;  /* 0x0000000000007918 */ /* 0x000fc00000000000 */
[----:B------:R-:W-:-:S00]  /*8570*/  NOP ;  /* 0x0000000000007918 */ /* 0x000fc00000000000 */
.L_x_166:


//--------------------- .nv.global.init           --------------------------
	.section	.nv.global.init,"aw",@progbits
.nv.global.init:
	.type		$str$27,@object
	.size		$str$27,($str$28 - $str$27)
$str$27:
        /*0000*/ 	.byte	0x28, 0x61, 0x64, 0x64, 0x72, 0x65, 0x73, 0x73, 0x20, 0x26, 0x20, 0x6d, 0x61, 0x73, 0x6b, 0x29
        /*0010*/ 	.byte	0x20, 0x3d, 0x3d, 0x20, 0x30, 0x00
	.type		$str$28,@object
	.size		$str$28,($str$26 - $str$28)
$str$28:
        /*0016*/ 	.byte	0x2f, 0x74, 0x6d, 0x70, 0x2f, 0x63, 0x75, 0x74, 0x6c, 0x61, 0x73, 0x73, 0x5f, 0x73, 0x77, 0x65
        /*0026*/ 	.byte	0x65, 0x70, 0x5f, 0x73, 0x72, 0x63, 0x2f, 0x69, 0x6e, 0x63, 0x6c, 0x75, 0x64, 0x65, 0x2f, 0x63
        /*0036*/ 	.byte	0x75, 0x74, 0x65, 0x2f, 0x70, 0x6f, 0x69, 0x6e, 0x74, 0x65, 0x72, 0x5f, 0x66, 0x6c, 0x61, 0x67
        /*0046*/ 	.byte	0x67, 0x65, 0x64, 0x2e, 0x68, 0x70, 0x70, 0x00
	.type		$str$26,@object
	.size		$str$26,($str$25 - $str$26)
$str$26:
        /*004e*/ 	.byte	0x2f, 0x74, 0x6d, 0x70, 0x2f, 0x63, 0x75, 0x74, 0x6c, 0x61, 0x73, 0x73, 0x5f, 0x73, 0x77, 0x65
        /*005e*/ 	.byte	0x65, 0x70, 0x5f, 0x73, 0x72, 0x63, 0x2f, 0x69, 0x6e, 0x63, 0x6c, 0x75, 0x64, 0x65, 0x2f, 0x63
        /*006e*/ 	.byte	0x75, 0x74, 0x65, 0x2f, 0x61, 0x74, 0x6f, 0x6d, 0x2f, 0x63, 0x6f, 0x70, 0x79, 0x5f, 0x74, 0x72
        /*007e*/ 	.byte	0x61, 0x69, 0x74, 0x73, 0x5f, 0x73, 0x6d, 0x31, 0x30, 0x30, 0x2e, 0x68, 0x70, 0x70, 0x00
	.type		$str$25,@object
	.size		$str$25,(__unnamed_1 - $str$25)
$str$25:
        /*008d*/ 	.byte	0x28, 0x28, 0x75, 0x69, 0x6e, 0x74, 0x33, 0x32, 0x5f, 0x74, 0x28, 0x74, 0x68, 0x72, 0x65, 0x61
        /*009d*/ 	.byte	0x64, 0x49, 0x64, 0x78, 0x2e, 0x78, 0x29, 0x20, 0x2f, 0x20, 0x33, 0x32, 0x29, 0x20, 0x25, 0x20
        /*00ad*/ 	.byte	0x34, 0x29, 0x20, 0x3d, 0x3d, 0x20, 0x28, 0x28, 0x28, 0x74, 0x6d, 0x65, 0x6d, 0x5f, 0x61, 0x64
        /*00bd*/ 	.byte	0x64, 0x72, 0x20, 0x3e, 0x3e, 0x20, 0x31, 0x36, 0x29, 0x20, 0x2f, 0x20, 0x33, 0x32, 0x29, 0x20
        /*00cd*/ 	.byte	0x25, 0x20, 0x34, 0x29, 0x00
	.type		__unnamed_1,@object
	.size		__unnamed_1,(__unnamed_2 - __unnamed_1)
__unnamed_1:
        /*00d2*/ 	.byte	0x61, 0x75, 0x74, 0x6f, 0x20, 0x63, 0x75, 0x74, 0x65, 0x3a, 0x3a, 0x61, 0x73, 0x5f, 0x70, 0x6f
        /* <DEDUP_REMOVED lines=24> */
        /*0262*/ 	.byte	0x3a, 0x3a, 0x43, 0x3c, 0x34, 0x30, 0x39, 0x36, 0x3e, 0x3e, 0x3e, 0x3e, 0x5d, 0x00
	.type		__unnamed_2,@object
	.size		__unnamed_2,(.L_2 - __unnamed_2)
__unnamed_2:
        /* <DEDUP_REMOVED lines=40> */
        /*04f0*/ 	.byte	0x74, 0x65, 0x3a, 0x3a, 0x43, 0x3c, 0x30, 0x3e, 0x3e, 0x3e, 0x3e, 0x5d, 0x00
.L_2:


//--------------------- .nv.shared._ZN7cutlass13device_kernelINS_4gemm6kernel13GemmUniversalIN4cute5tupleIJiiiiEEENS1_10collective13CollectiveMmaINS1_35MainloopSm100TmaUmmaWarpSpecializedILi5ELi2ELi4ENS5_IJNS4_1CILi2EEENSA_ILi1EEESC_EEEEENS5_IJNSA_ILi128EEESF_NSA_ILi32EEEEEENS_12float_e5m2_tENS5_IJlSC_lEEESI_SJ_NS4_8TiledMMAINS4_8MMA_AtomIJNS4_10MMA_TraitsINS4_25SM100_MMA_F8F6F4_2x1SM_SSEJSI_SI_fSF_SF_NS4_17integral_constantINS4_4UMMA5MajorELSQ_0EEESR_NSO_INSP_7ScaleInELSS_0EEEST_EEEEEENS4_6LayoutINS5_IJSC_SC_SC_EEENS5_IJNSA_ILi0EEESY_SY_EEEEENS5_IJNS4_10UnderscoreES11_S11_EEEEENS4_18SM100_TMA_2SM_LOADENS4_14ComposedLayoutINS4_7SwizzleILi1ELi4ELi3EEENS4_18smem_ptr_flag_bitsILi8EEENSW_INS5_IJNSA_ILi8EEESG_EEENS5_IJSG_SC_EEEEEEEvNS4_8identityES14_S1E_vS1F_EENS_8epilogue10collective18CollectiveEpilogueINS1H_23Sm100TmaWarpSpecializedILi2ELi2ELi32ELb0ELb0EEEJNS5_IJNSA_ILi64EEESF_SG_EEENS5_IJNSW_IS1M_SC_EENSW_INS5_IJSG_SB_EEENS5_IJSC_S1M_EEEEEEEESI_SJ_SI_SJ_NS1H_6fusion15FusionCallbacksIS1L_NS1T_17LinearCombinationISI_fSI_fLNS_15FloatRoundStyleE2EEES1N_S1S_JEEENS4_5SM1004TMEM4LOAD26SM100_TMEM_LOAD_32dp32b32xENS4_13SM90_TMA_LOADES1E_NS4_39AutoVectorizingCopyWithAssumedAlignmentILi128EEENS4_14SM90_TMA_STOREES1E_S25_S25_EEEvvEEEEvNT_6ParamsE --------------------------
	.section	.nv.shared._ZN7cutlass13device_kernelINS_4gemm6kernel13GemmUniversalIN4cute5tupleIJiiiiEEENS1_10collective13CollectiveMmaINS1_35MainloopSm100TmaUmmaWarpSpecializedILi5ELi2ELi4ENS5_IJNS4_1CILi2EEENSA_ILi1EEESC_EEEEENS5_IJNSA_ILi128EEESF_NSA_ILi32EEEEEENS_12float_e5m2_tENS5_IJlSC_lEEESI_SJ_NS4_8TiledMMAINS4_8MMA_AtomIJNS4_10MMA_TraitsINS4_25SM100_MMA_F8F6F4_2x1SM_SSEJSI_SI_fSF_SF_NS4_17integral_constantINS4_4UMMA5MajorELSQ_0EEESR_NSO_INSP_7ScaleInELSS_0EEEST_EEEEEENS4_6LayoutINS5_IJSC_SC_SC_EEENS5_IJNSA_ILi0EEESY_SY_EEEEENS5_IJNS4_10UnderscoreES11_S11_EEEEENS4_18SM100_TMA_2SM_LOADENS4_14ComposedLayoutINS4_7SwizzleILi1ELi4ELi3EEENS4_18smem_ptr_flag_bitsILi8EEENSW_INS5_IJNSA_ILi8EEESG_EEENS5_IJSG_SC_EEEEEEEvNS4_8identityES14_S1E_vS1F_EENS_8epilogue10collective18CollectiveEpilogueINS1H_23Sm100TmaWarpSpecializedILi2ELi2ELi32ELb0ELb0EEEJNS5_IJNSA_ILi64EEESF_SG_EEENS5_IJNSW_IS1M_SC_EENSW_INS5_IJSG_SB_EEENS5_IJSC_S1M_EEEEEEEESI_SJ_SI_SJ_NS1H_6fusion15FusionCallbacksIS1L_NS1T_17LinearCombinationISI_fSI_fLNS_15FloatRoundStyleE2EEES1N_S1S_JEEENS4_5SM1004TMEM4LOAD26SM100_TMEM_LOAD_32dp32b32xENS4_13SM90_TMA_LOADES1E_NS4_39AutoVectorizingCopyWithAssumedAlignmentILi128EEENS4_14SM90_TMA_STOREES1E_S25_S25_EEEvvEEEEvNT_6ParamsE,"aw",@nobits
	.sectionflags	@""
	.align	16
	.zero		1024


//--------------------- .nv.shared.reserved.0     --------------------------
	.section	.nv.shared.reserved.0,"aw",@nobits
	.weak		__nv_reservedSMEM_offset_0_alias
	.size		__nv_reservedSMEM_offset_0_alias, 0, 64
	.other		__nv_reservedSMEM_offset_0_alias,@"STO_CUDA_RESERVED_SHARED STV_DEFAULT"
__nv_reservedSMEM_offset_0_alias:
	.zero		0
.nv.shared.reserved.0:
	.zero		64
	.weak		__nv_reservedSMEM_tcgen05_partition
	.type		__nv_reservedSMEM_tcgen05_partition,@object
	.size		__nv_reservedSMEM_tcgen05_partition,(.L_0 - __nv_reservedSMEM_tcgen05_partition)
__nv_reservedSMEM_tcgen05_partition:
	.zero		32
.L_0:


//--------------------- .nv.global                --------------------------
	.section	.nv.global,"aw",@nobits
.nv.global:
	.type		_ZN39_INTERNAL_3eae31a0_4_k_cu_b526b22e_94344cute1_E,@object
	.size		_ZN39_INTERNAL_3eae31a0_4_k_cu_b526b22e_94344cute1_E,(_ZN39_INTERNAL_3eae31a0_4_k_cu_b526b22e_94344cuda3std3__45__cpo6cbeginE - _ZN39_INTERNAL_3eae31a0_4_k_cu_b526b22e_94344cute1_E)
_ZN39_INTERNAL_3eae31a0_4_k_cu_b526b22e_94344cute1_E:
	.zero		1
	.type		_ZN39_INTERNAL_3eae31a0_4_k_cu_b526b22e_94344cuda3std3__45__cpo6cbeginE,@object
	.size		_ZN39_INTERNAL_3eae31a0_4_k_cu_b526b22e_94344cuda3std3__45__cpo6cbeginE,(_ZN39_INTERNAL_3eae31a0_4_k_cu_b526b22e_94344cuda3std3__48in_placeE - _ZN39_INTERNAL_3eae31a0_4_k_cu_b526b22e_94344cuda3std3__45__cpo6cbeginE)
_ZN39_INTERNAL_3eae31a0_4_k_cu_b526b22e_94344cuda3std3__45__cpo6cbeginE:
	.zero		1
	.type		_ZN39_INTERNAL_3eae31a0_4_k_cu_b526b22e_94344cuda3std3__48in_placeE,@object
	.size		_ZN39_INTERNAL_3eae31a0_4_k_cu_b526b22e_94344cuda3std3__48in_placeE,(_ZN39_INTERNAL_3eae31a0_4_k_cu_b526b22e_94344cuda3std6ranges3__45__cpo9iter_moveE - _ZN39_INTERNAL_3eae31a0_4_k_cu_b526b22e_94344cuda3std3__48in_placeE)
_ZN39_INTERNAL_3eae31a0_4_k_cu_b526b22e_94344cuda3std3__48in_placeE:
	.zero		1
	.type		_ZN39_INTERNAL_3eae31a0_4_k_cu_b526b22e_94344cuda3std6ranges3__45__cpo9iter_moveE,@object
	.size		_ZN39_INTERNAL_3eae31a0_4_k_cu_b526b22e_94344cuda3std6ranges3__45__cpo9iter_moveE,(_ZN39_INTERNAL_3eae31a0_4_k_cu_b526b22e_94344cuda3std3__45__cpo5beginE - _ZN39_INTERNAL_3eae31a0_4_k_cu_b526b22e_94344cuda3std6ranges3__45__cpo9iter_moveE)
_ZN39_INTERNAL_3eae31a0_4_k_cu_b526b22e_94344cuda3std6ranges3__45__cpo9iter_moveE:
	.zero		1
	.type		_ZN39_INTERNAL_3eae31a0_4_k_cu_b526b22e_94344cuda3std3__45__cpo5beginE,@object
	.size		_ZN39_INTERNAL_3eae31a0_4_k_cu_b526b22e_94344cuda3std3__45__cpo5beginE,(_ZN39_INTERNAL_3eae31a0_4_k_cu_b526b22e_94344cuda3std3__441_GLOBAL__N__3eae31a0_4_k_cu_b526b22e_94346ignoreE - _ZN39_INTERNAL_3eae31a0_4_k_cu_b526b22e_94344cuda3std3__45__cpo5beginE)
_ZN39_INTERNAL_3eae31a0_4_k_cu_b526b22e_94344cuda3std3__45__cpo5beginE:
	.zero		1
	.type		_ZN39_INTERNAL_3eae31a0_4_k_cu_b526b22e_94344cuda3std3__441_GLOBAL__N__3eae31a0_4_k_cu_b526b22e_94346ignoreE,@object
	.size		_ZN39_INTERNAL_3eae31a0_4_k_cu_b526b22e_94344cuda3std3__441_GLOBAL__N__3eae31a0_4_k_cu_b526b22e_94346ignoreE,(_ZN39_INTERNAL_3eae31a0_4_k_cu_b526b22e_94344cute7productE - _ZN39_INTERNAL_3eae31a0_4_k_cu_b526b22e_94344cuda3std3__441_GLOBAL__N__3eae31a0_4_k_cu_b526b22e_94346ignoreE)
_ZN39_INTERNAL_3eae31a0_4_k_cu_b526b22e_94344cuda3std3__441_GLOBAL__N__3eae31a0_4_k_cu_b526b22e_94346ignoreE:
	.zero		1
	.type		_ZN39_INTERNAL_3eae31a0_4_k_cu_b526b22e_94344cute7productE,@object
	.size		_ZN39_INTERNAL_3eae31a0_4_k_cu_b526b22e_94344cute7productE,(_ZN39_INTERNAL_3eae31a0_4_k_cu_b526b22e_94344cuda3std3__45__cpo3endE - _ZN39_INTERNAL_3eae31a0_4_k_cu_b526b22e_94344cute7productE)
_ZN39_INTERNAL_3eae31a0_4_k_cu_b526b22e_94344cute7productE:
	.zero		1
	.type		_ZN39_INTERNAL_3eae31a0_4_k_cu_b526b22e_94344cuda3std3__45__cpo3endE,@object
	.size		_ZN39_INTERNAL_3eae31a0_4_k_cu_b526b22e_94344cuda3std3__45__cpo3endE,(_ZN39_INTERNAL_3eae31a0_4_k_cu_b526b22e_94344cuda3std3__419piecewise_constructE - _ZN39_INTERNAL_3eae31a0_4_k_cu_b526b22e_94344cuda3std3__45__cpo3endE)
_ZN39_INTERNAL_3eae31a0_4_k_cu_b526b22e_94344cuda3std3__45__cpo3endE:
	.zero		1
	.type		_ZN39_INTERNAL_3eae31a0_4_k_cu_b526b22e_94344cuda3std3__419piecewise_constructE,@object
	.size		_ZN39_INTERNAL_3eae31a0_4_k_cu_b526b22e_94344cuda3std3__419piecewise_constructE,(_ZN39_INTERNAL_3eae31a0_4_k_cu_b526b22e_94344cuda3std3__45__cpo4cendE - _ZN39_INTERNAL_3eae31a0_4_k_cu_b526b22e_94344cuda3std3__419piecewise_constructE)
_ZN39_INTERNAL_3eae31a0_4_k_cu_b526b22e_94344cuda3std3__419piecewise_constructE:
	.zero		1
	.type		_ZN39_INTERNAL_3eae31a0_4_k_cu_b526b22e_94344cuda3std3__45__cpo4cendE,@object
	.size		_ZN39_INTERNAL_3eae31a0_4_k_cu_b526b22e_94344cuda3std3__45__cpo4cendE,(_ZN39_INTERNAL_3eae31a0_4_k_cu_b526b22e_94344cuda3std6ranges3__45__cpo4swapE - _ZN39_INTERNAL_3eae31a0_4_k_cu_b526b22e_94344cuda3std3__45__cpo4cendE)
_ZN39_INTERNAL_3eae31a0_4_k_cu_b526b22e_94344cuda3std3__45__cpo4cendE:
	.zero		1
	.type		_ZN39_INTERNAL_3eae31a0_4_k_cu_b526b22e_94344cuda3std6ranges3__45__cpo4swapE,@object
	.size		_ZN39_INTERNAL_3eae31a0_4_k_cu_b526b22e_94344cuda3std6ranges3__45__cpo4swapE,(.L_10 - _ZN39_INTERNAL_3eae31a0_4_k_cu_b526b22e_94344cuda3std6ranges3__45__cpo4swapE)
_ZN39_INTERNAL_3eae31a0_4_k_cu_b526b22e_94344cuda3std6ranges3__45__cpo4swapE:
	.zero		1
.L_10:


//--------------------- .nv.constant0._ZN7cutlass13device_kernelINS_4gemm6kernel13GemmUniversalIN4cute5tupleIJiiiiEEENS1_10collective13CollectiveMmaINS1_35MainloopSm100TmaUmmaWarpSpecializedILi5ELi2ELi4ENS5_IJNS4_1CILi2EEENSA_ILi1EEESC_EEEEENS5_IJNSA_ILi128EEESF_NSA_ILi32EEEEEENS_12float_e5m2_tENS5_IJlSC_lEEESI_SJ_NS4_8TiledMMAINS4_8MMA_AtomIJNS4_10MMA_TraitsINS4_25SM100_MMA_F8F6F4_2x1SM_SSEJSI_SI_fSF_SF_NS4_17integral_constantINS4_4UMMA5MajorELSQ_0EEESR_NSO_INSP_7ScaleInELSS_0EEEST_EEEEEENS4_6LayoutINS5_IJSC_SC_SC_EEENS5_IJNSA_ILi0EEESY_SY_EEEEENS5_IJNS4_10UnderscoreES11_S11_EEEEENS4_18SM100_TMA_2SM_LOADENS4_14ComposedLayoutINS4_7SwizzleILi1ELi4ELi3EEENS4_18smem_ptr_flag_bitsILi8EEENSW_INS5_IJNSA_ILi8EEESG_EEENS5_IJSG_SC_EEEEEEEvNS4_8identityES14_S1E_vS1F_EENS_8epilogue10collective18CollectiveEpilogueINS1H_23Sm100TmaWarpSpecializedILi2ELi2ELi32ELb0ELb0EEEJNS5_IJNSA_ILi64EEESF_SG_EEENS5_IJNSW_IS1M_SC_EENSW_INS5_IJSG_SB_EEENS5_IJSC_S1M_EEEEEEEESI_SJ_SI_SJ_NS1H_6fusion15FusionCallbacksIS1L_NS1T_17LinearCombinationISI_fSI_fLNS_15FloatRoundStyleE2EEES1N_S1S_JEEENS4_5SM1004TMEM4LOAD26SM100_TMEM_LOAD_32dp32b32xENS4_13SM90_TMA_LOADES1E_NS4_39AutoVectorizingCopyWithAssumedAlignmentILi128EEENS4_14SM90_TMA_STOREES1E_S25_S25_EEEvvEEEEvNT_6ParamsE --------------------------
	.section	.nv.constant0._ZN7cutlass13device_kernelINS_4gemm6kernel13GemmUniversalIN4cute5tupleIJiiiiEEENS1_10collective13CollectiveMmaINS1_35MainloopSm100TmaUmmaWarpSpecializedILi5ELi2ELi4ENS5_IJNS4_1CILi2EEENSA_ILi1EEESC_EEEEENS5_IJNSA_ILi128EEESF_NSA_ILi32EEEEEENS_12float_e5m2_tENS5_IJlSC_lEEESI_SJ_NS4_8TiledMMAINS4_8MMA_AtomIJNS4_10MMA_TraitsINS4_25SM100_MMA_F8F6F4_2x1SM_SSEJSI_SI_fSF_SF_NS4_17integral_constantINS4_4UMMA5MajorELSQ_0EEESR_NSO_INSP_7ScaleInELSS_0EEEST_EEEEEENS4_6LayoutINS5_IJSC_SC_SC_EEENS5_IJNSA_ILi0EEESY_SY_EEEEENS5_IJNS4_10UnderscoreES11_S11_EEEEENS4_18SM100_TMA_2SM_LOADENS4_14ComposedLayoutINS4_7SwizzleILi1ELi4ELi3EEENS4_18smem_ptr_flag_bitsILi8EEENSW_INS5_IJNSA_ILi8EEESG_EEENS5_IJSG_SC_EEEEEEEvNS4_8identityES14_S1E_vS1F_EENS_8epilogue10collective18CollectiveEpilogueINS1H_23Sm100TmaWarpSpecializedILi2ELi2ELi32ELb0ELb0EEEJNS5_IJNSA_ILi64EEESF_SG_EEENS5_IJNSW_IS1M_SC_EENSW_INS5_IJSG_SB_EEENS5_IJSC_S1M_EEEEEEEESI_SJ_SI_SJ_NS1H_6fusion15FusionCallbacksIS1L_NS1T_17LinearCombinationISI_fSI_fLNS_15FloatRoundStyleE2EEES1N_S1S_JEEENS4_5SM1004TMEM4LOAD26SM100_TMEM_LOAD_32dp32b32xENS4_13SM90_TMA_LOADES1E_NS4_39AutoVectorizingCopyWithAssumedAlignmentILi128EEENS4_14SM90_TMA_STOREES1E_S25_S25_EEEvvEEEEvNT_6ParamsE,"a",@progbits
	.sectionflags	@""
	.align	4
.nv.constant0._ZN7cutlass13device_kernelINS_4gemm6kernel13GemmUniversalIN4cute5tupleIJiiiiEEENS1_10collective13CollectiveMmaINS1_35MainloopSm100TmaUmmaWarpSpecializedILi5ELi2ELi4ENS5_IJNS4_1CILi2EEENSA_ILi1EEESC_EEEEENS5_IJNSA_ILi128EEESF_NSA_ILi32EEEEEENS_12float_e5m2_tENS5_IJlSC_lEEESI_SJ_NS4_8TiledMMAINS4_8MMA_AtomIJNS4_10MMA_TraitsINS4_25SM100_MMA_F8F6F4_2x1SM_SSEJSI_SI_fSF_SF_NS4_17integral_constantINS4_4UMMA5MajorELSQ_0EEESR_NSO_INSP_7ScaleInELSS_0EEEST_EEEEEENS4_6LayoutINS5_IJSC_SC_SC_EEENS5_IJNSA_ILi0EEESY_SY_EEEEENS5_IJNS4_10UnderscoreES11_S11_EEEEENS4_18SM100_TMA_2SM_LOADENS4_14ComposedLayoutINS4_7SwizzleILi1ELi4ELi3EEENS4_18smem_ptr_flag_bitsILi8EEENSW_INS5_IJNSA_ILi8EEESG_EEENS5_IJSG_SC_EEEEEEEvNS4_8identityES14_S1E_vS1F_EENS_8epilogue10collective18CollectiveEpilogueINS1H_23Sm100TmaWarpSpecializedILi2ELi2ELi32ELb0ELb0EEEJNS5_IJNSA_ILi64EEESF_SG_EEENS5_IJNSW_IS1M_SC_EENSW_INS5_IJSG_SB_EEENS5_IJSC_S1M_EEEEEEEESI_SJ_SI_SJ_NS1H_6fusion15FusionCallbacksIS1L_NS1T_17LinearCombinationISI_fSI_fLNS_15FloatRoundStyleE2EEES1N_S1S_JEEENS4_5SM1004TMEM4LOAD26SM100_TMEM_LOAD_32dp32b32xENS4_13SM90_TMA_LOADES1E_NS4_39AutoVectorizingCopyWithAssumedAlignmentILi128EEENS4_14SM90_TMA_STOREES1E_S25_S25_EEEvvEEEEvNT_6ParamsE:
	.zero		2944


//--------------------- SYMBOLS --------------------------

	.type		.nv.reservedSmem.offset0,@object
	.size		.nv.reservedSmem.offset0,0x4
	.type		.nv.reservedSmem.cap,@object
	.size		.nv.reservedSmem.cap,0x4
	.type		__assertfail,@function
